	.target	sm_90a

	.elftype	@"ET_EXEC"


//--------------------- .note.nv.tkinfo           --------------------------
	.section	.note.nv.tkinfo,"",@"SHT_NOTE"
	.sectionflags	@"SHF_NOTE_NV_TKINFO"
	.tkinfo
        /*0018*/ 	.word	0x00000002
        /*0030*/ 	.string	""
        /*0030*/ 	.string	"ptxas"
        /*0030*/ 	.string	"Cuda compilation tools, release 13.0, V13.0.88"
        /*0030*/ 	.string	"Build cuda_13.0.r13.0/compiler.36424714_0"
        /*0030*/ 	.string	"-arch sm_90a -m 64 "



//--------------------- .note.nv.cuinfo           --------------------------
	.section	.note.nv.cuinfo,"",@"SHT_NOTE"
	.sectionflags	@"SHF_NOTE_NV_CUINFO"
        /*0018*/ 	.short	0x0002
        /*001a*/ 	.short	0x005a
        /*001c*/ 	.short	0x0082
	.zero		2


//--------------------- .nv.info                  --------------------------
	.section	.nv.info,"",@"SHT_CUDA_INFO"
	.align	4


	//----- nvinfo : EIATTR_REGCOUNT
	.align		4
        /*0000*/ 	.byte	0x04, 0x2f
        /*0002*/ 	.short	(.L_15 - .L_14)
	.align		4
.L_14:
        /*0004*/ 	.word	index@(_ZN7cutlass13device_kernelINS_4gemm6kernel13GemmUniversalIN4cute5tupleIJiiiiEEENS1_10collective13CollectiveMmaINS1_34MainloopSm90TmaGmmaWarpSpecializedILi6ENS5_IJNS4_1CILi1EEESB_SB_EEENS1_35KernelTmaWarpSpecializedCooperativeEEENS5_IJNSA_ILi128EEESF_NSA_ILi64EEEEEEaNS5_IJlSB_lEEEaSI_NS4_8TiledMMAINS4_8MMA_AtomIJNS4_4SM904GMMA27MMA_64x128x32_S32S8S8_SS_TNEEEENS4_6LayoutINS5_IJNSA_ILi2EEESB_SB_EEENS5_IJSB_NSA_ILi0EEESS_EEEEENS5_IJNS4_10UnderscoreESV_SV_EEEEENS4_13SM90_TMA_LOADENS4_14ComposedLayoutINS4_7SwizzleILi2ELi4ELi3EEENS4_18smem_ptr_flag_bitsILi8EEENSP_INS5_IJNSA_ILi8EEESG_EEENS5_IJSG_SB_EEEEEEEvNS4_8identityESY_S18_vS19_EENS_8epilogue10collective6detail29Sm90TmaWarpSpecializedAdapterINS1C_15DefaultEpilogueIaSI_SI_NS1B_6thread17LinearCombinationIaLi1EiiLNS1G_9ScaleType4KindE0ELNS_15FloatRoundStyleE2EaEENS1_15EpilogueDefaultEEEEEvvEEEEvNT_6ParamsE)
        /*0008*/ 	.word	0x000000a8


	//----- nvinfo : EIATTR_FRAME_SIZE
	.align		4
.L_15:
        /*000c*/ 	.byte	0x04, 0x11
        /*000e*/ 	.short	(.L_17 - .L_16)
	.align		4
.L_16:
        /*0010*/ 	.word	index@(_ZN7cutlass13device_kernelINS_4gemm6kernel13GemmUniversalIN4cute5tupleIJiiiiEEENS1_10collective13CollectiveMmaINS1_34MainloopSm90TmaGmmaWarpSpecializedILi6ENS5_IJNS4_1CILi1EEESB_SB_EEENS1_35KernelTmaWarpSpecializedCooperativeEEENS5_IJNSA_ILi128EEESF_NSA_ILi64EEEEEEaNS5_IJlSB_lEEEaSI_NS4_8TiledMMAINS4_8MMA_AtomIJNS4_4SM904GMMA27MMA_64x128x32_S32S8S8_SS_TNEEEENS4_6LayoutINS5_IJNSA_ILi2EEESB_SB_EEENS5_IJSB_NSA_ILi0EEESS_EEEEENS5_IJNS4_10UnderscoreESV_SV_EEEEENS4_13SM90_TMA_LOADENS4_14ComposedLayoutINS4_7SwizzleILi2ELi4ELi3EEENS4_18smem_ptr_flag_bitsILi8EEENSP_INS5_IJNSA_ILi8EEESG_EEENS5_IJSG_SB_EEEEEEEvNS4_8identityESY_S18_vS19_EENS_8epilogue10collective6detail29Sm90TmaWarpSpecializedAdapterINS1C_15DefaultEpilogueIaSI_SI_NS1B_6thread17LinearCombinationIaLi1EiiLNS1G_9ScaleType4KindE0ELNS_15FloatRoundStyleE2EaEENS1_15EpilogueDefaultEEEEEvvEEEEvNT_6ParamsE)
        /*0014*/ 	.word	0x00000000


	//----- nvinfo : EIATTR_MIN_STACK_SIZE
	.align		4
.L_17:
        /*0018*/ 	.byte	0x04, 0x12
        /*001a*/ 	.short	(.L_19 - .L_18)
	.align		4
.L_18:
        /*001c*/ 	.word	index@(_ZN7cutlass13device_kernelINS_4gemm6kernel13GemmUniversalIN4cute5tupleIJiiiiEEENS1_10collective13CollectiveMmaINS1_34MainloopSm90TmaGmmaWarpSpecializedILi6ENS5_IJNS4_1CILi1EEESB_SB_EEENS1_35KernelTmaWarpSpecializedCooperativeEEENS5_IJNSA_ILi128EEESF_NSA_ILi64EEEEEEaNS5_IJlSB_lEEEaSI_NS4_8TiledMMAINS4_8MMA_AtomIJNS4_4SM904GMMA27MMA_64x128x32_S32S8S8_SS_TNEEEENS4_6LayoutINS5_IJNSA_ILi2EEESB_SB_EEENS5_IJSB_NSA_ILi0EEESS_EEEEENS5_IJNS4_10UnderscoreESV_SV_EEEEENS4_13SM90_TMA_LOADENS4_14ComposedLayoutINS4_7SwizzleILi2ELi4ELi3EEENS4_18smem_ptr_flag_bitsILi8EEENSP_INS5_IJNSA_ILi8EEESG_EEENS5_IJSG_SB_EEEEEEEvNS4_8identityESY_S18_vS19_EENS_8epilogue10collective6detail29Sm90TmaWarpSpecializedAdapterINS1C_15DefaultEpilogueIaSI_SI_NS1B_6thread17LinearCombinationIaLi1EiiLNS1G_9ScaleType4KindE0ELNS_15FloatRoundStyleE2EaEENS1_15EpilogueDefaultEEEEEvvEEEEvNT_6ParamsE)
        /*0020*/ 	.word	0x00000000
.L_19:


//--------------------- .nv.compat                --------------------------
	.section	.nv.compat,"",@"SHT_CUDA_COMPAT_INFO"
	.align	4
        /*0000*/ 	.byte	0x02, 0x09, 0x01, 0x00, 0x02, 0x02, 0x04, 0x00, 0x02, 0x05, 0x05, 0x00, 0x03, 0x07, 0x01, 0x01
        /*0010*/ 	.byte	0x02, 0x03, 0x01, 0x00, 0x02, 0x06, 0x01, 0x00, 0x04, 0x0b, 0x08, 0x00, 0x00, 0x00, 0x00, 0x00
        /*0020*/ 	.byte	0x00, 0x00, 0x00, 0x00


//--------------------- .nv.info._ZN7cutlass13device_kernelINS_4gemm6kernel13GemmUniversalIN4cute5tupleIJiiiiEEENS1_10collective13CollectiveMmaINS1_34MainloopSm90TmaGmmaWarpSpecializedILi6ENS5_IJNS4_1CILi1EEESB_SB_EEENS1_35KernelTmaWarpSpecializedCooperativeEEENS5_IJNSA_ILi128EEESF_NSA_ILi64EEEEEEaNS5_IJlSB_lEEEaSI_NS4_8TiledMMAINS4_8MMA_AtomIJNS4_4SM904GMMA27MMA_64x128x32_S32S8S8_SS_TNEEEENS4_6LayoutINS5_IJNSA_ILi2EEESB_SB_EEENS5_IJSB_NSA_ILi0EEESS_EEEEENS5_IJNS4_10UnderscoreESV_SV_EEEEENS4_13SM90_TMA_LOADENS4_14ComposedLayoutINS4_7SwizzleILi2ELi4ELi3EEENS4_18smem_ptr_flag_bitsILi8EEENSP_INS5_IJNSA_ILi8EEESG_EEENS5_IJSG_SB_EEEEEEEvNS4_8identityESY_S18_vS19_EENS_8epilogue10collective6detail29Sm90TmaWarpSpecializedAdapterINS1C_15DefaultEpilogueIaSI_SI_NS1B_6thread17LinearCombinationIaLi1EiiLNS1G_9ScaleType4KindE0ELNS_15FloatRoundStyleE2EaEENS1_15EpilogueDefaultEEEEEvvEEEEvNT_6ParamsE --------------------------
	.section	.nv.info._ZN7cutlass13device_kernelINS_4gemm6kernel13GemmUniversalIN4cute5tupleIJiiiiEEENS1_10collective13CollectiveMmaINS1_34MainloopSm90TmaGmmaWarpSpecializedILi6ENS5_IJNS4_1CILi1EEESB_SB_EEENS1_35KernelTmaWarpSpecializedCooperativeEEENS5_IJNSA_ILi128EEESF_NSA_ILi64EEEEEEaNS5_IJlSB_lEEEaSI_NS4_8TiledMMAINS4_8MMA_AtomIJNS4_4SM904GMMA27MMA_64x128x32_S32S8S8_SS_TNEEEENS4_6LayoutINS5_IJNSA_ILi2EEESB_SB_EEENS5_IJSB_NSA_ILi0EEESS_EEEEENS5_IJNS4_10UnderscoreESV_SV_EEEEENS4_13SM90_TMA_LOADENS4_14ComposedLayoutINS4_7SwizzleILi2ELi4ELi3EEENS4_18smem_ptr_flag_bitsILi8EEENSP_INS5_IJNSA_ILi8EEESG_EEENS5_IJSG_SB_EEEEEEEvNS4_8identityESY_S18_vS19_EENS_8epilogue10collective6detail29Sm90TmaWarpSpecializedAdapterINS1C_15DefaultEpilogueIaSI_SI_NS1B_6thread17LinearCombinationIaLi1EiiLNS1G_9ScaleType4KindE0ELNS_15FloatRoundStyleE2EaEENS1_15EpilogueDefaultEEEEEvvEEEEvNT_6ParamsE,"",@"SHT_CUDA_INFO"
	.sectionflags	@""
	.align	4


	//----- nvinfo : EIATTR_CUDA_API_VERSION
	.align		4
        /*0000*/ 	.byte	0x04, 0x37
        /*0002*/ 	.short	(.L_21 - .L_20)
.L_20:
        /*0004*/ 	.word	0x00000082


	//----- nvinfo : EIATTR_KPARAM_INFO
	.align		4
.L_21:
        /*0008*/ 	.byte	0x04, 0x17
        /*000a*/ 	.short	(.L_23 - .L_22)
.L_22:
        /*000c*/ 	.word	0x00000000
        /*0010*/ 	.short	0x0000
        /*0012*/ 	.short	0x0070
        /*0014*/ 	.byte	0x00, 0xf0, 0x01, 0x10


	//----- nvinfo : EIATTR_SPARSE_MMA_MASK
	.align		4
.L_23:
        /*0018*/ 	.byte	0x03, 0x50
        /*001a*/ 	.short	0x0000


	//----- nvinfo : EIATTR_MAXREG_COUNT
	.align		4
        /*001c*/ 	.byte	0x03, 0x1b
        /*001e*/ 	.short	0x00a8


	//----- nvinfo : EIATTR_NUM_BARRIERS
	.align		4
        /*0020*/ 	.byte	0x02, 0x4c
        /*0022*/ 	.byte	0x01
	.zero		1


	//----- nvinfo : EIATTR_EXTERNS
	.align		4
        /*0024*/ 	.byte	0x04, 0x0f
        /*0026*/ 	.short	(.L_25 - .L_24)


	//   ....[0]....
	.align		4
.L_24:
        /*0028*/ 	.word	index@(__assertfail)


	//----- nvinfo : EIATTR_MERCURY_ISA_VERSION
	.align		4
.L_25:
        /*002c*/ 	.byte	0x03, 0x5f
        /*002e*/ 	.short	0x0101


	//----- nvinfo : EIATTR_INT_WARP_WIDE_INSTR_OFFSETS
	.align		4
        /*0030*/ 	.byte	0x04, 0x31
        /*0032*/ 	.short	(.L_27 - .L_26)


	//   ....[0]....
.L_26:
        /*0034*/ 	.word	0x000003f0


	//   ....[1]....
        /*0038*/ 	.word	0x00000420


	//   ....[2]....
        /*003c*/ 	.word	0x00000500


	//----- nvinfo : EIATTR_COOP_GROUP_MASK_REGIDS
	.align		4
.L_27:
        /*0040*/ 	.byte	0x04, 0x29
        /*0042*/ 	.short	(.L_29 - .L_28)


	//   ....[0]....
.L_28:
        /*0044*/ 	.word	0xffffffff


	//   ....[1]....
        /*0048*/ 	.word	0xffffffff


	//   ....[2]....
        /*004c*/ 	.word	0xffffffff


	//   ....[3]....
        /*0050*/ 	.word	0xffffffff


	//   ....[4]....
        /*0054*/ 	.word	0xffffffff


	//----- nvinfo : EIATTR_COOP_GROUP_INSTR_OFFSETS
	.align		4
.L_29:
        /*0058*/ 	.byte	0x04, 0x28
        /*005a*/ 	.short	(.L_31 - .L_30)


	//   ....[0]....
.L_30:
        /*005c*/ 	.word	0x00000060


	//   ....[1]....
        /*0060*/ 	.word	0x00000070


	//   ....[2]....
        /*0064*/ 	.word	0x00000130


	//   ....[3]....
        /*0068*/ 	.word	0x00000300


	//   ....[4]....
        /*006c*/ 	.word	0x00000fa0


	//----- nvinfo : EIATTR_REG_RECONFIG
	.align		4
.L_31:
        /*0070*/ 	.byte	0x01, 0x54
	.zero		2


	//----- nvinfo : EIATTR_SYSCALL_OFFSETS
	.align		4
        /*0074*/ 	.byte	0x04, 0x46
        /*0076*/ 	.short	(.L_33 - .L_32)


	//   ....[0]....
.L_32:
        /*0078*/ 	.word	0x00001160


	//----- nvinfo : EIATTR_MBARRIER_INSTR_OFFSETS
	.align		4
.L_33:
        /*007c*/ 	.byte	0x04, 0x39
        /*007e*/ 	.short	(.L_35 - .L_34)


	//   ....[0]....
.L_34:
        /*0080*/ 	.word	0x00000230
        /*0084*/ 	.word	0x000000ff
        /*0088*/ 	.word	0x00000000
        /*008c*/ 	.short	0x0100
        /*008e*/ 	.byte	0x08
	.zero		1


	//   ....[1]....
        /*0090*/ 	.word	0x00000240
        /*0094*/ 	.word	0x000000ff
        /*0098*/ 	.word	0x00000030
        /*009c*/ 	.short	0x0100
        /*009e*/ 	.byte	0x08
	.zero		1


	//   ....[2]....
        /*00a0*/ 	.word	0x00000250
        /*00a4*/ 	.word	0x000000ff
        /*00a8*/ 	.word	0x00000008
        /*00ac*/ 	.short	0x0100
        /*00ae*/ 	.byte	0x08
	.zero		1


	//   ....[3]....
        /*00b0*/ 	.word	0x00000260
        /*00b4*/ 	.word	0x000000ff
        /*00b8*/ 	.word	0x00000038
        /*00bc*/ 	.short	0x0100
        /*00be*/ 	.byte	0x08
	.zero		1


	//   ....[4]....
        /*00c0*/ 	.word	0x00000270
        /*00c4*/ 	.word	0x000000ff
        /*00c8*/ 	.word	0x00000010
        /*00cc*/ 	.short	0x0100
        /*00ce*/ 	.byte	0x08
	.zero		1


	//   ....[5]....
        /*00d0*/ 	.word	0x00000280
        /*00d4*/ 	.word	0x000000ff
        /*00d8*/ 	.word	0x00000040
        /*00dc*/ 	.short	0x0100
        /*00de*/ 	.byte	0x08
	.zero		1


	//   ....[6]....
        /*00e0*/ 	.word	0x00000290
        /*00e4*/ 	.word	0x000000ff
        /*00e8*/ 	.word	0x00000018
        /*00ec*/ 	.short	0x0100
        /*00ee*/ 	.byte	0x08
	.zero		1


	//   ....[7]....
        /*00f0*/ 	.word	0x000002a0
        /*00f4*/ 	.word	0x000000ff
        /*00f8*/ 	.word	0x00000048
        /*00fc*/ 	.short	0x0100
        /*00fe*/ 	.byte	0x08
	.zero		1


	//   ....[8]....
        /*0100*/ 	.word	0x000002b0
        /*0104*/ 	.word	0x000000ff
        /*0108*/ 	.word	0x00000020
        /*010c*/ 	.short	0x0100
        /*010e*/ 	.byte	0x08
	.zero		1


	//   ....[9]....
        /*0110*/ 	.word	0x000002c0
        /*0114*/ 	.word	0x000000ff
        /*0118*/ 	.word	0x00000050
        /*011c*/ 	.short	0x0100
        /*011e*/ 	.byte	0x08
	.zero		1


	//   ....[10]....
        /*0120*/ 	.word	0x000002d0
        /*0124*/ 	.word	0x000000ff
        /*0128*/ 	.word	0x00000028
        /*012c*/ 	.short	0x0100
        /*012e*/ 	.byte	0x08
	.zero		1


	//   ....[11]....
        /*0130*/ 	.word	0x000002e0
        /*0134*/ 	.word	0x000000ff
        /*0138*/ 	.word	0x00000058
        /*013c*/ 	.short	0x0100
        /*013e*/ 	.byte	0x08
	.zero		1


	//   ....[12]....
        /*0140*/ 	.word	0x00000570
        /*0144*/ 	.word	0x000000ff
        /*0148*/ 	.word	0x00000070
        /*014c*/ 	.short	0x0100
        /*014e*/ 	.byte	0x06
	.zero		1


	//   ....[13]....
        /*0150*/ 	.word	0x000005d0
        /*0154*/ 	.word	0x000000ff
        /*0158*/ 	.word	0x00000078
        /*015c*/ 	.short	0x0100
        /*015e*/ 	.byte	0x06
	.zero		1


	//   ....[14]....
        /*0160*/ 	.word	0x00001230
        /*0164*/ 	.word	0x00000003
        /*0168*/ 	.word	0x00000000
        /*016c*/ 	.short	0x010a
        /*016e*/ 	.byte	0x3f
	.zero		1


	//   ....[15]....
        /*0170*/ 	.word	0x00001270
        /*0174*/ 	.word	0x00000003
        /*0178*/ 	.word	0x00000000
        /*017c*/ 	.short	0x010a
        /*017e*/ 	.byte	0x3f
	.zero		1


	//   ....[16]....
        /*0180*/ 	.word	0x00001540
        /*0184*/ 	.word	0x00000005
        /*0188*/ 	.word	0x00000000
        /*018c*/ 	.short	0x010a
        /*018e*/ 	.byte	0x3f
	.zero		1


	//   ....[17]....
        /*0190*/ 	.word	0x00001580
        /*0194*/ 	.word	0x00000005
        /*0198*/ 	.word	0x00000000
        /*019c*/ 	.short	0x010a
        /*019e*/ 	.byte	0x3f
	.zero		1


	//   ....[18]....
        /*01a0*/ 	.word	0x000016e0
        /*01a4*/ 	.word	0x00000004
        /*01a8*/ 	.word	0x00000000
        /*01ac*/ 	.short	0x0101
        /*01ae*/ 	.byte	0x3f
	.zero		1


	//   ....[19]....
        /*01b0*/ 	.word	0x000018c0
        /*01b4*/ 	.word	0x00000000
        /*01b8*/ 	.word	0x00000000
        /*01bc*/ 	.short	0x0101
        /*01be*/ 	.byte	0x3f
	.zero		1


	//   ....[20]....
        /*01c0*/ 	.word	0x00005e50
        /*01c4*/ 	.word	0x0000000e
        /*01c8*/ 	.word	0x00000030
        /*01cc*/ 	.short	0x010a
        /*01ce*/ 	.byte	0x3f
	.zero		1


	//   ....[21]....
        /*01d0*/ 	.word	0x000061b0
        /*01d4*/ 	.word	0x00000006
        /*01d8*/ 	.word	0x00000078
        /*01dc*/ 	.short	0x0101
        /*01de*/ 	.byte	0x3f
	.zero		1


	//   ....[22]....
        /*01e0*/ 	.word	0x000068e0
        /*01e4*/ 	.word	0x00000007
        /*01e8*/ 	.word	0x00000000
        /*01ec*/ 	.short	0x010a
        /*01ee*/ 	.byte	0x3f
	.zero		1


	//   ....[23]....
        /*01f0*/ 	.word	0x00006960
        /*01f4*/ 	.word	0x00000009
        /*01f8*/ 	.word	0x00000000
        /*01fc*/ 	.short	0x010a
        /*01fe*/ 	.byte	0x3f
	.zero		1


	//   ....[24]....
        /*0200*/ 	.word	0x000069f0
        /*0204*/ 	.word	0x00000006
        /*0208*/ 	.word	0x00000000
        /*020c*/ 	.short	0x010a
        /*020e*/ 	.byte	0x3f
	.zero		1


	//   ....[25]....
        /*0210*/ 	.word	0x00006a80
        /*0214*/ 	.word	0x00000009
        /*0218*/ 	.word	0x00000000
        /*021c*/ 	.short	0x010a
        /*021e*/ 	.byte	0x3f
	.zero		1


	//   ....[26]....
        /*0220*/ 	.word	0x00006b10
        /*0224*/ 	.word	0x00000006
        /*0228*/ 	.word	0x00000000
        /*022c*/ 	.short	0x010a
        /*022e*/ 	.byte	0x3f
	.zero		1


	//   ....[27]....
        /*0230*/ 	.word	0x00006ba0
        /*0234*/ 	.word	0x00000003
        /*0238*/ 	.word	0x00000000
        /*023c*/ 	.short	0x010a
        /*023e*/ 	.byte	0x3f
	.zero		1


	//   ....[28]....
        /*0240*/ 	.word	0x00006c00
        /*0244*/ 	.word	0x00000003
        /*0248*/ 	.word	0x00000000
        /*024c*/ 	.short	0x010a
        /*024e*/ 	.byte	0x3f
	.zero		1


	//   ....[29]....
        /*0250*/ 	.word	0x00006c50
        /*0254*/ 	.word	0x00000005
        /*0258*/ 	.word	0x00000000
        /*025c*/ 	.short	0x010a
        /*025e*/ 	.byte	0x3f
	.zero		1


	//   ....[30]....
        /*0260*/ 	.word	0x00006d20
        /*0264*/ 	.word	0x0000000e
        /*0268*/ 	.word	0x00000030
        /*026c*/ 	.short	0x010a
        /*026e*/ 	.byte	0x3f
	.zero		1


	//   ....[31]....
        /*0270*/ 	.word	0x00006df0
        /*0274*/ 	.word	0x00000007
        /*0278*/ 	.word	0x00000000
        /*027c*/ 	.short	0x010a
        /*027e*/ 	.byte	0x3f
	.zero		1


	//   ....[32]....
        /*0280*/ 	.word	0x00006e40
        /*0284*/ 	.word	0x00000009
        /*0288*/ 	.word	0x00000000
        /*028c*/ 	.short	0x010a
        /*028e*/ 	.byte	0x3f
	.zero		1


	//   ....[33]....
        /*0290*/ 	.word	0x00006e90
        /*0294*/ 	.word	0x00000006
        /*0298*/ 	.word	0x00000000
        /*029c*/ 	.short	0x010a
        /*029e*/ 	.byte	0x3f
	.zero		1


	//   ....[34]....
        /*02a0*/ 	.word	0x00006ee0
        /*02a4*/ 	.word	0x00000009
        /*02a8*/ 	.word	0x00000000
        /*02ac*/ 	.short	0x010a
        /*02ae*/ 	.byte	0x3f
	.zero		1


	//   ....[35]....
        /*02b0*/ 	.word	0x00006f30
        /*02b4*/ 	.word	0x00000006
        /*02b8*/ 	.word	0x00000000
        /*02bc*/ 	.short	0x010a
        /*02be*/ 	.byte	0x3f
	.zero		1


	//----- nvinfo : EIATTR_NUM_MBARRIERS
	.align		4
.L_35:
        /*02c0*/ 	.byte	0x03, 0x38
        /*02c2*/ 	.short	0x000e


	//----- nvinfo : EIATTR_EXIT_INSTR_OFFSETS
	.align		4
        /*02c4*/ 	.byte	0x04, 0x1c
        /*02c6*/ 	.short	(.L_37 - .L_36)


	//   ....[0]....
.L_36:
        /*02c8*/ 	.word	0x00000620


	//   ....[1]....
        /*02cc*/ 	.word	0x00000ee0


	//   ....[2]....
        /*02d0*/ 	.word	0x000054c0


	//   ....[3]....
        /*02d4*/ 	.word	0x00005af0


	//   ....[4]....
        /*02d8*/ 	.word	0x00006bf0


	//----- nvinfo : EIATTR_MAX_THREADS
	.align		4
.L_37:
        /*02dc*/ 	.byte	0x04, 0x05
        /*02de*/ 	.short	(.L_39 - .L_38)
.L_38:
        /*02e0*/ 	.word	0x00000180
        /*02e4*/ 	.word	0x00000001
        /*02e8*/ 	.word	0x00000001


	//----- nvinfo : EIATTR_CRS_STACK_SIZE
	.align		4
.L_39:
        /*02ec*/ 	.byte	0x04, 0x1e
        /*02ee*/ 	.short	(.L_41 - .L_40)
.L_40:
        /*02f0*/ 	.word	0x00000000


	//----- nvinfo : EIATTR_CBANK_PARAM_SIZE
	.align		4
.L_41:
        /*02f4*/ 	.byte	0x03, 0x19
        /*02f6*/ 	.short	0x0470


	//----- nvinfo : EIATTR_PARAM_CBANK
	.align		4
        /*02f8*/ 	.byte	0x04, 0x0a
        /*02fa*/ 	.short	(.L_43 - .L_42)
	.align		4
.L_42:
        /*02fc*/ 	.word	index@(.nv.constant0._ZN7cutlass13device_kernelINS_4gemm6kernel13GemmUniversalIN4cute5tupleIJiiiiEEENS1_10collective13CollectiveMmaINS1_34MainloopSm90TmaGmmaWarpSpecializedILi6ENS5_IJNS4_1CILi1EEESB_SB_EEENS1_35KernelTmaWarpSpecializedCooperativeEEENS5_IJNSA_ILi128EEESF_NSA_ILi64EEEEEEaNS5_IJlSB_lEEEaSI_NS4_8TiledMMAINS4_8MMA_AtomIJNS4_4SM904GMMA27MMA_64x128x32_S32S8S8_SS_TNEEEENS4_6LayoutINS5_IJNSA_ILi2EEESB_SB_EEENS5_IJSB_NSA_ILi0EEESS_EEEEENS5_IJNS4_10UnderscoreESV_SV_EEEEENS4_13SM90_TMA_LOADENS4_14ComposedLayoutINS4_7SwizzleILi2ELi4ELi3EEENS4_18smem_ptr_flag_bitsILi8EEENSP_INS5_IJNSA_ILi8EEESG_EEENS5_IJSG_SB_EEEEEEEvNS4_8identityESY_S18_vS19_EENS_8epilogue10collective6detail29Sm90TmaWarpSpecializedAdapterINS1C_15DefaultEpilogueIaSI_SI_NS1B_6thread17LinearCombinationIaLi1EiiLNS1G_9ScaleType4KindE0ELNS_15FloatRoundStyleE2EaEENS1_15EpilogueDefaultEEEEEvvEEEEvNT_6ParamsE)
        /*0300*/ 	.short	0x0210
        /*0302*/ 	.short	0x0470


	//----- nvinfo : EIATTR_SW_WAR
	.align		4
.L_43:
        /*0304*/ 	.byte	0x04, 0x36
        /*0306*/ 	.short	(.L_45 - .L_44)
.L_44:
        /*0308*/ 	.word	0x00000008
.L_45:


//--------------------- .nv.callgraph             --------------------------
	.section	.nv.callgraph,"",@"SHT_CUDA_CALLGRAPH"
	.align	4
	.sectionentsize	8
	.align		4
        /*0000*/ 	.word	0x00000000
	.align		4
        /*0004*/ 	.word	0xffffffff
	.align		4
        /*0008*/ 	.word	index@(_ZN7cutlass13device_kernelINS_4gemm6kernel13GemmUniversalIN4cute5tupleIJiiiiEEENS1_10collective13CollectiveMmaINS1_34MainloopSm90TmaGmmaWarpSpecializedILi6ENS5_IJNS4_1CILi1EEESB_SB_EEENS1_35KernelTmaWarpSpecializedCooperativeEEENS5_IJNSA_ILi128EEESF_NSA_ILi64EEEEEEaNS5_IJlSB_lEEEaSI_NS4_8TiledMMAINS4_8MMA_AtomIJNS4_4SM904GMMA27MMA_64x128x32_S32S8S8_SS_TNEEEENS4_6LayoutINS5_IJNSA_ILi2EEESB_SB_EEENS5_IJSB_NSA_ILi0EEESS_EEEEENS5_IJNS4_10UnderscoreESV_SV_EEEEENS4_13SM90_TMA_LOADENS4_14ComposedLayoutINS4_7SwizzleILi2ELi4ELi3EEENS4_18smem_ptr_flag_bitsILi8EEENSP_INS5_IJNSA_ILi8EEESG_EEENS5_IJSG_SB_EEEEEEEvNS4_8identityESY_S18_vS19_EENS_8epilogue10collective6detail29Sm90TmaWarpSpecializedAdapterINS1C_15DefaultEpilogueIaSI_SI_NS1B_6thread17LinearCombinationIaLi1EiiLNS1G_9ScaleType4KindE0ELNS_15FloatRoundStyleE2EaEENS1_15EpilogueDefaultEEEEEvvEEEEvNT_6ParamsE)
	.align		4
        /*000c*/ 	.word	index@(__assertfail)
	.align		4
        /*0010*/ 	.word	0x00000000
	.align		4
        /*0014*/ 	.word	0xfffffffe
	.align		4
        /*0018*/ 	.word	0x00000000
	.align		4
        /*001c*/ 	.word	0xfffffffd
	.align		4
        /*0020*/ 	.word	0x00000000
	.align		4
        /*0024*/ 	.word	0xfffffffc


//--------------------- .nv.constant4             --------------------------
	.section	.nv.constant4,"a",@progbits
	.align	8
	.align		8
.nv.constant4:
        /*0000*/ 	.dword	__assertfail
	.align		8
        /*0008*/ 	.dword	__unnamed_1
	.align		8
        /*0010*/ 	.dword	_ZN40_INTERNAL_354774a8_4_k_cu_77b723c0_306824cuda3std3__45__cpo5beginE
	.align		8
        /*0018*/ 	.dword	_ZN40_INTERNAL_354774a8_4_k_cu_77b723c0_306824cuda3std3__45__cpo3endE
	.align		8
        /*0020*/ 	.dword	_ZN40_INTERNAL_354774a8_4_k_cu_77b723c0_306824cuda3std3__45__cpo6cbeginE
	.align		8
        /*0028*/ 	.dword	_ZN40_INTERNAL_354774a8_4_k_cu_77b723c0_306824cuda3std3__45__cpo4cendE
	.align		8
        /*0030*/ 	.dword	_ZN40_INTERNAL_354774a8_4_k_cu_77b723c0_306824cuda3std3__442_GLOBAL__N__354774a8_4_k_cu_77b723c0_306826ignoreE
	.align		8
        /*0038*/ 	.dword	_ZN40_INTERNAL_354774a8_4_k_cu_77b723c0_306824cuda3std3__419piecewise_constructE
	.align		8
        /*0040*/ 	.dword	_ZN40_INTERNAL_354774a8_4_k_cu_77b723c0_306824cuda3std3__48in_placeE
	.align		8
        /*0048*/ 	.dword	_ZN40_INTERNAL_354774a8_4_k_cu_77b723c0_306824cuda3std6ranges3__45__cpo4swapE
	.align		8
        /*0050*/ 	.dword	_ZN40_INTERNAL_354774a8_4_k_cu_77b723c0_306824cuda3std6ranges3__45__cpo9iter_moveE
	.align		8
        /*0058*/ 	.dword	_ZN40_INTERNAL_354774a8_4_k_cu_77b723c0_306824cute7productE
	.align		8
        /*0060*/ 	.dword	_ZN40_INTERNAL_354774a8_4_k_cu_77b723c0_306824cute1_E
	.align		8
        /*0068*/ 	.dword	$str$22
	.align		8
        /*0070*/ 	.dword	$str$23


//--------------------- .text._ZN7cutlass13device_kernelINS_4gemm6kernel13GemmUniversalIN4cute5tupleIJiiiiEEENS1_10collective13CollectiveMmaINS1_34MainloopSm90TmaGmmaWarpSpecializedILi6ENS5_IJNS4_1CILi1EEESB_SB_EEENS1_35KernelTmaWarpSpecializedCooperativeEEENS5_IJNSA_ILi128EEESF_NSA_ILi64EEEEEEaNS5_IJlSB_lEEEaSI_NS4_8TiledMMAINS4_8MMA_AtomIJNS4_4SM904GMMA27MMA_64x128x32_S32S8S8_SS_TNEEEENS4_6LayoutINS5_IJNSA_ILi2EEESB_SB_EEENS5_IJSB_NSA_ILi0EEESS_EEEEENS5_IJNS4_10UnderscoreESV_SV_EEEEENS4_13SM90_TMA_LOADENS4_14ComposedLayoutINS4_7SwizzleILi2ELi4ELi3EEENS4_18smem_ptr_flag_bitsILi8EEENSP_INS5_IJNSA_ILi8EEESG_EEENS5_IJSG_SB_EEEEEEEvNS4_8identityESY_S18_vS19_EENS_8epilogue10collective6detail29Sm90TmaWarpSpecializedAdapterINS1C_15DefaultEpilogueIaSI_SI_NS1B_6thread17LinearCombinationIaLi1EiiLNS1G_9ScaleType4KindE0ELNS_15FloatRoundStyleE2EaEENS1_15EpilogueDefaultEEEEEvvEEEEvNT_6ParamsE --------------------------
	.section	.text._ZN7cutlass13device_kernelINS_4gemm6kernel13GemmUniversalIN4cute5tupleIJiiiiEEENS1_10collective13CollectiveMmaINS1_34MainloopSm90TmaGmmaWarpSpecializedILi6ENS5_IJNS4_1CILi1EEESB_SB_EEENS1_35KernelTmaWarpSpecializedCooperativeEEENS5_IJNSA_ILi128EEESF_NSA_ILi64EEEEEEaNS5_IJlSB_lEEEaSI_NS4_8TiledMMAINS4_8MMA_AtomIJNS4_4SM904GMMA27MMA_64x128x32_S32S8S8_SS_TNEEEENS4_6LayoutINS5_IJNSA_ILi2EEESB_SB_EEENS5_IJSB_NSA_ILi0EEESS_EEEEENS5_IJNS4_10UnderscoreESV_SV_EEEEENS4_13SM90_TMA_LOADENS4_14ComposedLayoutINS4_7SwizzleILi2ELi4ELi3EEENS4_18smem_ptr_flag_bitsILi8EEENSP_INS5_IJNSA_ILi8EEESG_EEENS5_IJSG_SB_EEEEEEEvNS4_8identityESY_S18_vS19_EENS_8epilogue10collective6detail29Sm90TmaWarpSpecializedAdapterINS1C_15DefaultEpilogueIaSI_SI_NS1B_6thread17LinearCombinationIaLi1EiiLNS1G_9ScaleType4KindE0ELNS_15FloatRoundStyleE2EaEENS1_15EpilogueDefaultEEEEEvvEEEEvNT_6ParamsE,"ax",@progbits
	.align	128
.text._ZN7cutlass13device_kernelINS_4gemm6kernel13GemmUniversalIN4cute5tupleIJiiiiEEENS1_10collective13CollectiveMmaINS1_34MainloopSm90TmaGmmaWarpSpecializedILi6ENS5_IJNS4_1CILi1EEESB_SB_EEENS1_35KernelTmaWarpSpecializedCooperativeEEENS5_IJNSA_ILi128EEESF_NSA_ILi64EEEEEEaNS5_IJlSB_lEEEaSI_NS4_8TiledMMAINS4_8MMA_AtomIJNS4_4SM904GMMA27MMA_64x128x32_S32S8S8_SS_TNEEEENS4_6LayoutINS5_IJNSA_ILi2EEESB_SB_EEENS5_IJSB_NSA_ILi0EEESS_EEEEENS5_IJNS4_10UnderscoreESV_SV_EEEEENS4_13SM90_TMA_LOADENS4_14ComposedLayoutINS4_7SwizzleILi2ELi4ELi3EEENS4_18smem_ptr_flag_bitsILi8EEENSP_INS5_IJNSA_ILi8EEESG_EEENS5_IJSG_SB_EEEEEEEvNS4_8identityESY_S18_vS19_EENS_8epilogue10collective6detail29Sm90TmaWarpSpecializedAdapterINS1C_15DefaultEpilogueIaSI_SI_NS1B_6thread17LinearCombinationIaLi1EiiLNS1G_9ScaleType4KindE0ELNS_15FloatRoundStyleE2EaEENS1_15EpilogueDefaultEEEEEvvEEEEvNT_6ParamsE:
        .type           _ZN7cutlass13device_kernelINS_4gemm6kernel13GemmUniversalIN4cute5tupleIJiiiiEEENS1_10collective13CollectiveMmaINS1_34MainloopSm90TmaGmmaWarpSpecializedILi6ENS5_IJNS4_1CILi1EEESB_SB_EEENS1_35KernelTmaWarpSpecializedCooperativeEEENS5_IJNSA_ILi128EEESF_NSA_ILi64EEEEEEaNS5_IJlSB_lEEEaSI_NS4_8TiledMMAINS4_8MMA_AtomIJNS4_4SM904GMMA27MMA_64x128x32_S32S8S8_SS_TNEEEENS4_6LayoutINS5_IJNSA_ILi2EEESB_SB_EEENS5_IJSB_NSA_ILi0EEESS_EEEEENS5_IJNS4_10UnderscoreESV_SV_EEEEENS4_13SM90_TMA_LOADENS4_14ComposedLayoutINS4_7SwizzleILi2ELi4ELi3EEENS4_18smem_ptr_flag_bitsILi8EEENSP_INS5_IJNSA_ILi8EEESG_EEENS5_IJSG_SB_EEEEEEEvNS4_8identityESY_S18_vS19_EENS_8epilogue10collective6detail29Sm90TmaWarpSpecializedAdapterINS1C_15DefaultEpilogueIaSI_SI_NS1B_6thread17LinearCombinationIaLi1EiiLNS1G_9ScaleType4KindE0ELNS_15FloatRoundStyleE2EaEENS1_15EpilogueDefaultEEEEEvvEEEEvNT_6ParamsE,@function
        .size           _ZN7cutlass13device_kernelINS_4gemm6kernel13GemmUniversalIN4cute5tupleIJiiiiEEENS1_10collective13CollectiveMmaINS1_34MainloopSm90TmaGmmaWarpSpecializedILi6ENS5_IJNS4_1CILi1EEESB_SB_EEENS1_35KernelTmaWarpSpecializedCooperativeEEENS5_IJNSA_ILi128EEESF_NSA_ILi64EEEEEEaNS5_IJlSB_lEEEaSI_NS4_8TiledMMAINS4_8MMA_AtomIJNS4_4SM904GMMA27MMA_64x128x32_S32S8S8_SS_TNEEEENS4_6LayoutINS5_IJNSA_ILi2EEESB_SB_EEENS5_IJSB_NSA_ILi0EEESS_EEEEENS5_IJNS4_10UnderscoreESV_SV_EEEEENS4_13SM90_TMA_LOADENS4_14ComposedLayoutINS4_7SwizzleILi2ELi4ELi3EEENS4_18smem_ptr_flag_bitsILi8EEENSP_INS5_IJNSA_ILi8EEESG_EEENS5_IJSG_SB_EEEEEEEvNS4_8identityESY_S18_vS19_EENS_8epilogue10collective6detail29Sm90TmaWarpSpecializedAdapterINS1C_15DefaultEpilogueIaSI_SI_NS1B_6thread17LinearCombinationIaLi1EiiLNS1G_9ScaleType4KindE0ELNS_15FloatRoundStyleE2EaEENS1_15EpilogueDefaultEEEEEvvEEEEvNT_6ParamsE,(.L_x_202 - _ZN7cutlass13device_kernelINS_4gemm6kernel13GemmUniversalIN4cute5tupleIJiiiiEEENS1_10collective13CollectiveMmaINS1_34MainloopSm90TmaGmmaWarpSpecializedILi6ENS5_IJNS4_1CILi1EEESB_SB_EEENS1_35KernelTmaWarpSpecializedCooperativeEEENS5_IJNSA_ILi128EEESF_NSA_ILi64EEEEEEaNS5_IJlSB_lEEEaSI_NS4_8TiledMMAINS4_8MMA_AtomIJNS4_4SM904GMMA27MMA_64x128x32_S32S8S8_SS_TNEEEENS4_6LayoutINS5_IJNSA_ILi2EEESB_SB_EEENS5_IJSB_NSA_ILi0EEESS_EEEEENS5_IJNS4_10UnderscoreESV_SV_EEEEENS4_13SM90_TMA_LOADENS4_14ComposedLayoutINS4_7SwizzleILi2ELi4ELi3EEENS4_18smem_ptr_flag_bitsILi8EEENSP_INS5_IJNSA_ILi8EEESG_EEENS5_IJSG_SB_EEEEEEEvNS4_8identityESY_S18_vS19_EENS_8epilogue10collective6detail29Sm90TmaWarpSpecializedAdapterINS1C_15DefaultEpilogueIaSI_SI_NS1B_6thread17LinearCombinationIaLi1EiiLNS1G_9ScaleType4KindE0ELNS_15FloatRoundStyleE2EaEENS1_15EpilogueDefaultEEEEEvvEEEEvNT_6ParamsE)
        .other          _ZN7cutlass13device_kernelINS_4gemm6kernel13GemmUniversalIN4cute5tupleIJiiiiEEENS1_10collective13CollectiveMmaINS1_34MainloopSm90TmaGmmaWarpSpecializedILi6ENS5_IJNS4_1CILi1EEESB_SB_EEENS1_35KernelTmaWarpSpecializedCooperativeEEENS5_IJNSA_ILi128EEESF_NSA_ILi64EEEEEEaNS5_IJlSB_lEEEaSI_NS4_8TiledMMAINS4_8MMA_AtomIJNS4_4SM904GMMA27MMA_64x128x32_S32S8S8_SS_TNEEEENS4_6LayoutINS5_IJNSA_ILi2EEESB_SB_EEENS5_IJSB_NSA_ILi0EEESS_EEEEENS5_IJNS4_10UnderscoreESV_SV_EEEEENS4_13SM90_TMA_LOADENS4_14ComposedLayoutINS4_7SwizzleILi2ELi4ELi3EEENS4_18smem_ptr_flag_bitsILi8EEENSP_INS5_IJNSA_ILi8EEESG_EEENS5_IJSG_SB_EEEEEEEvNS4_8identityESY_S18_vS19_EENS_8epilogue10collective6detail29Sm90TmaWarpSpecializedAdapterINS1C_15DefaultEpilogueIaSI_SI_NS1B_6thread17LinearCombinationIaLi1EiiLNS1G_9ScaleType4KindE0ELNS_15FloatRoundStyleE2EaEENS1_15EpilogueDefaultEEEEEvvEEEEvNT_6ParamsE,@"STO_CUDA_ENTRY STV_DEFAULT"
_ZN7cutlass13device_kernelINS_4gemm6kernel13GemmUniversalIN4cute5tupleIJiiiiEEENS1_10collective13CollectiveMmaINS1_34MainloopSm90TmaGmmaWarpSpecializedILi6ENS5_IJNS4_1CILi1EEESB_SB_EEENS1_35KernelTmaWarpSpecializedCooperativeEEENS5_IJNSA_ILi128EEESF_NSA_ILi64EEEEEEaNS5_IJlSB_lEEEaSI_NS4_8TiledMMAINS4_8MMA_AtomIJNS4_4SM904GMMA27MMA_64x128x32_S32S8S8_SS_TNEEEENS4_6LayoutINS5_IJNSA_ILi2EEESB_SB_EEENS5_IJSB_NSA_ILi0EEESS_EEEEENS5_IJNS4_10UnderscoreESV_SV_EEEEENS4_13SM90_TMA_LOADENS4_14ComposedLayoutINS4_7SwizzleILi2ELi4ELi3EEENS4_18smem_ptr_flag_bitsILi8EEENSP_INS5_IJNSA_ILi8EEESG_EEENS5_IJSG_SB_EEEEEEEvNS4_8identityESY_S18_vS19_EENS_8epilogue10collective6detail29Sm90TmaWarpSpecializedAdapterINS1C_15DefaultEpilogueIaSI_SI_NS1B_6thread17LinearCombinationIaLi1EiiLNS1G_9ScaleType4KindE0ELNS_15FloatRoundStyleE2EaEENS1_15EpilogueDefaultEEEEEvvEEEEvNT_6ParamsE:
[----:B------:R-:W0:Y:S01]  /*0000*/  LDC R1, c[0x0][0x28] ;  /* 0x00000a00ff017b82 */ /* 0x000e220000000800 */
[----:B------:R-:W1:Y:S01]  /*0010*/  S2R R18, SR_TID.X ;  /* 0x0000000000127919 */ /* 0x000e620000002100 */
[----:B------:R-:W-:Y:S01]  /*0020*/  ELECT P0, URZ, PT ;  /* 0x00000000003f782f */ /* 0x000fe20003800000 */
[----:B------:R-:W-:Y:S01]  /*0030*/  BSSY B0, `(.L_x_0) ;  /* 0x000000f000007945 */ /* 0x000fe20003800000 */
[--C-:B-1----:R-:W-:Y:S02]  /*0040*/  SHF.R.U32.HI R0, RZ, 0x5, R18.reuse ;  /* 0x00000005ff007819 */ /* 0x102fe40000011612 */
[----:B------:R-:W-:-:S03]  /*0050*/  SHF.R.U32.HI R2, RZ, 0x7, R18 ;  /* 0x00000007ff027819 */ /* 0x000fc60000011612 */
[----:B------:R-:W1:Y:S04]  /*0060*/  SHFL.IDX PT, R5, R0, RZ, 0x1f ;  /* 0x00001fff00057589 */ /* 0x000e6800000e0000 */
[----:B------:R2:W3:Y:S01]  /*0070*/  SHFL.IDX PT, R8, R2, RZ, 0x1f ;  /* 0x00001fff02087589 */ /* 0x0004e200000e0000 */
[----:B-1----:R-:W-:-:S13]  /*0080*/  ISETP.NE.OR P0, PT, R5, RZ, !P0 ;  /* 0x000000ff0500720c */ /* 0x002fda0004705670 */
[----:B0-23--:R-:W-:Y:S05]  /*0090*/  @P0 BRA `(.L_x_1) ;  /* 0x0000000000200947 */ /* 0x00dfea0003800000 */
[----:B------:R-:W-:Y:S02]  /*00a0*/  ULDC.64 UR4, c[0x0][0x198] ;  /* 0x0000660000047ab9 */ /* 0x000fe40000000a00 */
[----:B------:R-:W-:Y:S02]  /*00b0*/  UIADD3 UR6, UP0, UR4, 0xf0, URZ ;  /* 0x000000f004067890 */ /* 0x000fe4000ff1e03f */
[----:B------:R-:W-:Y:S02]  /*00c0*/  UIADD3 UR4, UP1, UR4, 0x1f0, URZ ;  /* 0x000001f004047890 */ /* 0x000fe4000ff3e03f */
[----:B------:R-:W-:Y:S02]  /*00d0*/  UIADD3.X UR7, URZ, UR5, URZ, UP0, !UPT ;  /* 0x000000053f077290 */ /* 0x000fe400087fe43f */
[----:B------:R-:W-:-:S07]  /*00e0*/  UIADD3.X UR5, URZ, UR5, URZ, UP1, !UPT ;  /* 0x000000053f057290 */ /* 0x000fce0008ffe43f */
[----:B------:R0:W-:Y:S02]  /*00f0*/  UTMACCTL.PF [UR6] ;  /* 0x00000000060079b9 */ /* 0x0001e40008040000 */
[----:B------:R0:W-:Y:S02]  /*0100*/  UTMACCTL.PF [UR4] ;  /* 0x00000000040079b9 */ /* 0x0001e40008040000 */
[----:B0-----:R-:W-:Y:S01]  /*0110*/  NOP ;  /* 0x0000000000007918 */ /* 0x001fe20000000000 */
.L_x_1:
[----:B------:R-:W-:Y:S05]  /*0120*/  BSYNC B0 ;  /* 0x0000000000007941 */ /* 0x000fea0003800000 */
.L_x_0:
[----:B------:R-:W0:Y:S02]  /*0130*/  SHFL.IDX PT, R2, R0, RZ, 0x1f ;  /* 0x00001fff00027589 */ /* 0x000e2400000e0000 */
[----:B0-----:R-:W-:-:S13]  /*0140*/  ISETP.NE.AND P0, PT, R2, RZ, PT ;  /* 0x000000ff0200720c */ /* 0x001fda0003f05270 */
[----:B------:R-:W-:Y:S05]  /*0150*/  @P0 BRA `(.L_x_2) ;  /* 0x0000000000680947 */ /* 0x000fea0003800000 */
[----:B------:R-:W0:Y:S01]  /*0160*/  S2UR UR8, SR_CgaCtaId ;  /* 0x00000000000879c3 */ /* 0x000e220000008800 */
[----:B------:R-:W-:Y:S01]  /*0170*/  UMOV UR4, 0x400 ;  /* 0x0000040000047882 */ /* 0x000fe20000000000 */
[----:B------:R-:W-:Y:S01]  /*0180*/  UMOV UR5, 0x1 ;  /* 0x0000000100057882 */ /* 0x000fe20000000000 */
[----:B------:R-:W-:Y:S01]  /*0190*/  UMOV UR6, 0x100 ;  /* 0x0000010000067882 */ /* 0x000fe20000000000 */
[----:B------:R-:W-:Y:S01]  /*01a0*/  ELECT P0, URZ, PT ;  /* 0x00000000003f782f */ /* 0x000fe20003800000 */
[----:B------:R-:W-:-:S04]  /*01b0*/  UIADD3 UR6, -UR6, 0x100000, URZ ;  /* 0x0010000006067890 */ /* 0x000fc8000fffe13f */
[----:B------:R-:W-:Y:S02]  /*01c0*/  USHF.L.U32 UR7, UR6, 0xb, URZ ;  /* 0x0000000b06077899 */ /* 0x000fe4000800063f */
[----:B------:R-:W-:Y:S02]  /*01d0*/  USHF.L.U32 UR6, UR6, 0x1, URZ ;  /* 0x0000000106067899 */ /* 0x000fe4000800063f */
[----:B0-----:R-:W-:Y:S02]  /*01e0*/  ULEA UR8, UR8, UR4, 0x18 ;  /* 0x0000000408087291 */ /* 0x001fe4000f8ec03f */
[----:B------:R-:W-:-:S04]  /*01f0*/  UIADD3 UR4, -UR5, 0x100000, URZ ;  /* 0x0010000005047890 */ /* 0x000fc8000fffe13f */
[----:B------:R-:W-:Y:S02]  /*0200*/  USHF.L.U32 UR5, UR4, 0xb, URZ ;  /* 0x0000000b04057899 */ /* 0x000fe4000800063f */
[----:B------:R-:W-:Y:S01]  /*0210*/  USHF.L.U32 UR4, UR4, 0x1, URZ ;  /* 0x0000000104047899 */ /* 0x000fe2000800063f */
[----:B------:R-:W0:Y:S11]  /*0220*/  FENCE.VIEW.ASYNC.S ;  /* 0x00000000000073c6 */ /* 0x000e360000000000 */
[----:B0-----:R0:W1:Y:S01]  /*0230*/  SYNCS.EXCH.64 URZ, [UR8], UR4 ;  /* 0x00000004083f75b2 */ /* 0x0010620008000100 */
[----:B------:R0:W2:Y:S01]  /*0240*/  SYNCS.EXCH.64 URZ, [UR8+0x30], UR6 ;  /* 0x00003006083f75b2 */ /* 0x0000a20008000100 */
[----:B------:R0:W3:Y:S01]  /*0250*/  SYNCS.EXCH.64 URZ, [UR8+0x8], UR4 ;  /* 0x00000804083f75b2 */ /* 0x0000e20008000100 */
[----:B------:R0:W4:Y:S01]  /*0260*/  SYNCS.EXCH.64 URZ, [UR8+0x38], UR6 ;  /* 0x00003806083f75b2 */ /* 0x0001220008000100 */
[----:B------:R0:W0:Y:S01]  /*0270*/  SYNCS.EXCH.64 URZ, [UR8+0x10], UR4 ;  /* 0x00001004083f75b2 */ /* 0x0000220008000100 */
[----:B------:R0:W0:Y:S01]  /*0280*/  SYNCS.EXCH.64 URZ, [UR8+0x40], UR6 ;  /* 0x00004006083f75b2 */ /* 0x0000220008000100 */
[----:B------:R0:W0:Y:S01]  /*0290*/  SYNCS.EXCH.64 URZ, [UR8+0x18], UR4 ;  /* 0x00001804083f75b2 */ /* 0x0000220008000100 */
[----:B------:R0:W0:Y:S01]  /*02a0*/  SYNCS.EXCH.64 URZ, [UR8+0x48], UR6 ;  /* 0x00004806083f75b2 */ /* 0x0000220008000100 */
[----:B------:R0:W0:Y:S01]  /*02b0*/  SYNCS.EXCH.64 URZ, [UR8+0x20], UR4 ;  /* 0x00002004083f75b2 */ /* 0x0000220008000100 */
[----:B------:R0:W0:Y:S01]  /*02c0*/  SYNCS.EXCH.64 URZ, [UR8+0x50], UR6 ;  /* 0x00005006083f75b2 */ /* 0x0000220008000100 */
[----:B------:R0:W0:Y:S01]  /*02d0*/  SYNCS.EXCH.64 URZ, [UR8+0x28], UR4 ;  /* 0x00002804083f75b2 */ /* 0x0000220008000100 */
[----:B------:R0:W0:Y:S01]  /*02e0*/  SYNCS.EXCH.64 URZ, [UR8+0x58], UR6 ;  /* 0x00005806083f75b2 */ /* 0x0000220008000100 */
[----:B------:R-:W-:Y:S01]  /*02f0*/  NOP ;  /* 0x0000000000007918 */ /* 0x000fe20000000000 */
.L_x_2:
[----:B------:R-:W5:Y:S01]  /*0300*/  SHFL.IDX PT, R0, R0, RZ, 0x1f ;  /* 0x00001fff00007589 */ /* 0x000f6200000e0000 */
[----:B------:R-:W-:Y:S01]  /*0310*/  ELECT P0, URZ, PT ;  /* 0x00000000003f782f */ /* 0x000fe20003800000 */
[----:B------:R-:W1:Y:S01]  /*0320*/  LDC R2, c[0x0][0x65c] ;  /* 0x00019700ff027b82 */ /* 0x000e620000000800 */
[----:B------:R-:W-:Y:S01]  /*0330*/  SHF.R.S32.HI R6, RZ, 0x1f, R5 ;  /* 0x0000001fff067819 */ /* 0x000fe20000011405 */
[----:B------:R-:W2:Y:S01]  /*0340*/  S2R R3, SR_CTAID.Y ;  /* 0x0000000000037919 */ /* 0x000ea20000002600 */
[----:B0-----:R-:W-:Y:S01]  /*0350*/  UMOV UR4, 0x20 ;  /* 0x0000002000047882 */ /* 0x001fe20000000000 */
[----:B------:R-:W-:Y:S01]  /*0360*/  ISETP.NE.AND P2, PT, R8, RZ, PT ;  /* 0x000000ff0800720c */ /* 0x000fe20003f45270 */
[----:B------:R-:W-:Y:S01]  /*0370*/  NOP ;  /* 0x0000000000007918 */ /* 0x000fe20000000000 */
[----:B------:R-:W0:Y:S01]  /*0380*/  S2R R4, SR_CTAID.X ;  /* 0x0000000000047919 */ /* 0x000e220000002500 */
[----:B------:R-:W-:Y:S01]  /*0390*/  LEA.HI R6, R6, R5, RZ, 0x2 ;  /* 0x0000000506067211 */ /* 0x000fe200078f10ff */
[----:B------:R-:W-:Y:S01]  /*03a0*/  NOP ;  /* 0x0000000000007918 */ /* 0x000fe20000000000 */
[----:B-----5:R-:W-:-:S02]  /*03b0*/  ISETP.NE.OR P0, PT, R0, RZ, !P0 ;  /* 0x000000ff0000720c */ /* 0x020fc40004705670 */
[----:B-1----:R-:W-:-:S04]  /*03c0*/  ISETP.NE.AND P3, PT, R2, 0x1, PT ;  /* 0x000000010200780c */ /* 0x002fc80003f65270 */
[----:B------:R-:W-:Y:S02]  /*03d0*/  P2R R0, PR, RZ, 0x8 ;  /* 0x00000008ff007803 */ /* 0x000fe40000000000 */
[----:B------:R-:W-:-:S05]  /*03e0*/  LOP3.LUT R0, R6, 0xfffffffc, RZ, 0xc0, !PT ;  /* 0xfffffffc06007812 */ /* 0x000fca00078ec0ff */
[----:B------:R-:W-:Y:S01]  /*03f0*/  VOTEU.ALL UP0, P0 ;  /* 0x00000000003f7886 */ /* 0x000fe20000000000 */
[----:B------:R-:W-:Y:S01]  /*0400*/  IMAD.IADD R0, R5, 0x1, -R0 ;  /* 0x0000000105007824 */ /* 0x000fe200078e0a00 */
[----:B------:R-:W0:Y:S01]  /*0410*/  @P3 LDC R17, c[0x0][0x10] ;  /* 0x00000400ff113b82 */ /* 0x000e220000000800 */
[----:B------:R-:W-:Y:S01]  /*0420*/  VOTEU.ALL UP1, P0 ;  /* 0x00000000003f7886 */ /* 0x000fe20000020000 */
[----:B--2---:R-:W-:Y:S01]  /*0430*/  @P3 IMAD.MOV.U32 R6, RZ, RZ, R3 ;  /* 0x000000ffff063224 */ /* 0x004fe200078e0003 */
[----:B------:R-:W-:Y:S01]  /*0440*/  @!UP0 UMOV UR6, 0x400 ;  /* 0x0000040000068882 */ /* 0x000fe20000000000 */
[----:B------:R-:W-:-:S04]  /*0450*/  @!UP0 UIADD3 UR4, -UR4, 0x100000, URZ ;  /* 0x0010000004048890 */ /* 0x000fc8000fffe13f */
[----:B------:R-:W-:Y:S02]  /*0460*/  @!UP0 USHF.L.U32 UR5, UR4, 0xb, URZ ;  /* 0x0000000b04058899 */ /* 0x000fe4000800063f */
[----:B------:R-:W-:Y:S01]  /*0470*/  @!UP0 USHF.L.U32 UR4, UR4, 0x1, URZ ;  /* 0x0000000104048899 */ /* 0x000fe2000800063f */
[----:B------:R-:W-:Y:S02]  /*0480*/  @P3 IMAD.MOV.U32 R7, RZ, RZ, RZ ;  /* 0x000000ffff073224 */ /* 0x000fe400078e00ff */
[----:B------:R-:W-:Y:S01]  /*0490*/  IMAD.MOV.U32 R5, RZ, RZ, RZ ;  /* 0x000000ffff057224 */ /* 0x000fe200078e00ff */
[----:B------:R-:W1:Y:S01]  /*04a0*/  @!UP0 S2UR UR7, SR_CgaCtaId ;  /* 0x00000000000789c3 */ /* 0x000e620000008800 */
[----:B------:R-:W-:-:S07]  /*04b0*/  @P3 IMAD.MOV.U32 R11, RZ, RZ, RZ ;  /* 0x000000ffff0b3224 */ /* 0x000fce00078e00ff */
[----:B------:R-:W2:Y:S01]  /*04c0*/  @!P3 LDC R9, c[0x0][0xc] ;  /* 0x00000300ff09bb82 */ /* 0x000ea20000000800 */
[----:B0-----:R-:W-:-:S04]  /*04d0*/  @P3 IMAD.WIDE.U32 R16, R4, R17, R6 ;  /* 0x0000001104103225 */ /* 0x001fc800078e0006 */
[----:B------:R-:W-:Y:S01]  /*04e0*/  @P3 IMAD.IADD R17, R17, 0x1, R11 ;  /* 0x0000000111113824 */ /* 0x000fe200078e020b */
[----:B-1----:R-:W-:Y:S01]  /*04f0*/  @!UP0 ULEA UR6, UR7, UR6, 0x18 ;  /* 0x0000000607068291 */ /* 0x002fe2000f8ec03f */
[----:B------:R-:W-:Y:S01]  /*0500*/  VOTEU.ALL UP0, P0 ;  /* 0x00000000003f7886 */ /* 0x000fe20000000000 */
[----:B------:R-:W-:-:S04]  /*0510*/  ISETP.NE.AND P0, PT, R0, 0x3, PT ;  /* 0x000000030000780c */ /* 0x000fc80003f05270 */
[----:B------:R-:W-:Y:S01]  /*0520*/  ISETP.EQ.OR P0, PT, R0, RZ, !P0 ;  /* 0x000000ff0000720c */ /* 0x000fe20004702670 */
[----:B--2---:R-:W-:-:S03]  /*0530*/  @!P3 IMAD.WIDE.U32 R6, R9, R3, R4 ;  /* 0x000000030906b225 */ /* 0x004fc600078e0004 */
[C---:B------:R-:W-:Y:S01]  /*0540*/  ISETP.EQ.AND P0, PT, R8.reuse, RZ, P0 ;  /* 0x000000ff0800720c */ /* 0x040fe20000702270 */
[----:B------:R-:W-:Y:S01]  /*0550*/  VIADD R8, R8, 0xffffffff ;  /* 0xffffffff08087836 */ /* 0x000fe20000000000 */
[----:B------:R-:W0:Y:S02]  /*0560*/  FENCE.VIEW.ASYNC.S ;  /* 0x00000000000073c6 */ /* 0x000e240000000000 */
[----:B0-----:R0:W3:Y:S01]  /*0570*/  @!UP0 SYNCS.EXCH.64 URZ, [UR6+0x70], UR4 ;  /* 0x00007004063f85b2 */ /* 0x0010e20008000100 */
[----:B------:R-:W-:Y:S01]  /*0580*/  @!P3 IMAD.MOV.U32 R16, RZ, RZ, R6 ;  /* 0x000000ffff10b224 */ /* 0x000fe200078e0006 */
[----:B------:R-:W-:Y:S01]  /*0590*/  SEL R19, RZ, 0x1, !P0 ;  /* 0x00000001ff137807 */ /* 0x000fe20004000000 */
[----:B------:R-:W-:Y:S01]  /*05a0*/  @!P3 IMAD.MOV.U32 R17, RZ, RZ, R7 ;  /* 0x000000ffff11b224 */ /* 0x000fe200078e0007 */
[----:B------:R-:W-:-:S04]  /*05b0*/  ISETP.GE.U32.AND P1, PT, R8, 0x2, PT ;  /* 0x000000020800780c */ /* 0x000fc80003f26070 */
[----:B------:R-:W-:Y:S01]  /*05c0*/  SEL R19, R19, 0x2, P1 ;  /* 0x0000000213137807 */ /* 0x000fe20000800000 */
[----:B------:R0:W3:Y:S01]  /*05d0*/  @!UP1 SYNCS.EXCH.64 URZ, [UR6+0x78], UR4 ;  /* 0x00007804063f95b2 */ /* 0x0000e20008000100 */
[----:B------:R-:W-:Y:S01]  /*05e0*/  NOP ;  /* 0x0000000000007918 */ /* 0x000fe20000000000 */
[----:B---34-:R-:W-:Y:S06]  /*05f0*/  BAR.SYNC.DEFER_BLOCKING 0x0 ;  /* 0x0000000000007b1d */ /* 0x018fec0000010000 */
[----:B------:R-:W-:Y:S05]  /*0600*/  @!P2 BRA `(.L_x_3) ;  /* 0x0000004c00b0a947 */ /* 0x000fea0003800000 */
[----:B------:R-:W-:-:S13]  /*0610*/  ISETP.GT.U32.AND P0, PT, R8, 0x1, PT ;  /* 0x000000010800780c */ /* 0x000fda0003f04070 */
[----:B0-----:R-:W-:Y:S05]  /*0620*/  @P0 EXIT ;  /* 0x000000000000094d */ /* 0x001fea0003800000 */
[----:B------:R-:W-:Y:S01]  /*0630*/  ULDC.64 UR4, c[0x0][0x650] ;  /* 0x0001940000047ab9 */ /* 0x000fe20000000a00 */
[----:B------:R-:W-:Y:S01]  /*0640*/  PRMT R0, RZ, 0x7610, R0 ;  /* 0x00007610ff007816 */ /* 0x000fe20000000000 */
[----:B------:R-:W-:Y:S01]  /*0650*/  IMAD.MOV.U32 R90, RZ, RZ, -0x1 ;  /* 0xffffffffff5a7424 */ /* 0x000fe200078e00ff */
[----:B------:R-:W-:Y:S01]  /*0660*/  ISETP.GE.U32.AND P0, PT, R16, UR4, PT ;  /* 0x0000000410007c0c */ /* 0x000fe2000bf06070 */
[----:B------:R-:W-:Y:S02]  /*0670*/  IMAD.MOV.U32 R91, RZ, RZ, -0x1 ;  /* 0xffffffffff5b7424 */ /* 0x000fe400078e00ff */
[----:B------:R-:W-:Y:S01]  /*0680*/  IMAD.MOV.U32 R89, RZ, RZ, -0x1 ;  /* 0xffffffffff597424 */ /* 0x000fe200078e00ff */
[----:B------:R-:W-:-:S13]  /*0690*/  ISETP.GE.U32.AND.EX P0, PT, R17, UR5, PT, P0 ;  /* 0x0000000511007c0c */ /* 0x000fda000bf06100 */
[----:B------:R-:W-:Y:S05]  /*06a0*/  @P0 BRA `(.L_x_4) ;  /* 0x0000000400540947 */ /* 0x000fea0003800000 */
[----:B------:R-:W0:Y:S01]  /*06b0*/  LDC.64 R14, c[0x0][0x628] ;  /* 0x00018a00ff0e7b82 */ /* 0x000e220000000a00 */
[----:B------:R-:W-:Y:S02]  /*06c0*/  IMAD.MOV.U32 R6, RZ, RZ, R16 ;  /* 0x000000ffff067224 */ /* 0x000fe400078e0010 */
[----:B------:R-:W-:-:S05]  /*06d0*/  IMAD.MOV.U32 R7, RZ, RZ, R17 ;  /* 0x000000ffff077224 */ /* 0x000fca00078e0011 */
[----:B------:R-:W1:Y:S08]  /*06e0*/  LDC R0, c[0x0][0x630] ;  /* 0x00018c00ff007b82 */ /* 0x000e700000000800 */
[----:B------:R-:W2:Y:S01]  /*06f0*/  LDC.64 R20, c[0x0][0x620] ;  /* 0x00018800ff147b82 */ /* 0x000ea20000000a00 */
[----:B0-----:R-:W-:-:S04]  /*0700*/  ISETP.NE.U32.AND P0, PT, R14, RZ, PT ;  /* 0x000000ff0e00720c */ /* 0x001fc80003f05070 */
[----:B------:R-:W-:-:S13]  /*0710*/  ISETP.NE.AND.EX P0, PT, R15, RZ, PT, P0 ;  /* 0x000000ff0f00720c */ /* 0x000fda0003f05300 */
[----:B-12---:R-:W-:Y:S05]  /*0720*/  @!P0 BRA `(.L_x_5) ;  /* 0x0000000000288947 */ /* 0x006fea0003800000 */
[----:B------:R-:W0:Y:S02]  /*0730*/  LDC R11, c[0x0][0x634] ;  /* 0x00018d00ff0b7b82 */ /* 0x000e240000000800 */
[----:B0-----:R-:W-:-:S05]  /*0740*/  IADD3 R11, P0, R16, R11, RZ ;  /* 0x0000000b100b7210 */ /* 0x001fca0007f1e0ff */
[----:B------:R-:W-:-:S04]  /*0750*/  IMAD.X R13, RZ, RZ, R17, P0 ;  /* 0x000000ffff0d7224 */ /* 0x000fc800000e0611 */
[----:B------:R-:W-:-:S04]  /*0760*/  IMAD.WIDE.U32 R6, R13, R14, RZ ;  /* 0x0000000e0d067225 */ /* 0x000fc800078e00ff */
[----:B------:R-:W-:-:S04]  /*0770*/  IMAD.WIDE.U32 R8, P0, R11, R15, R6 ;  /* 0x0000000f0b087225 */ /* 0x000fc80007800006 */
[----:B------:R-:W-:-:S04]  /*0780*/  IMAD.WIDE.U32 R6, R11, R14, RZ ;  /* 0x0000000e0b067225 */ /* 0x000fc800078e00ff */
[----:B------:R-:W-:Y:S01]  /*0790*/  IMAD.X R11, RZ, RZ, RZ, P0 ;  /* 0x000000ffff0b7224 */ /* 0x000fe200000e06ff */
[----:B------:R-:W-:Y:S01]  /*07a0*/  IADD3 RZ, P0, R7, R8, RZ ;  /* 0x0000000807ff7210 */ /* 0x000fe20007f1e0ff */
[----:B------:R-:W-:-:S04]  /*07b0*/  IMAD.MOV.U32 R10, RZ, RZ, R9 ;  /* 0x000000ffff0a7224 */ /* 0x000fc800078e0009 */
[----:B------:R-:W-:-:S08]  /*07c0*/  IMAD.WIDE.U32.X R6, R13, R15, R10, P0 ;  /* 0x0000000f0d067225 */ /* 0x000fd000000e040a */
.L_x_5:
[-CC-:B------:R-:W-:Y:S01]  /*07d0*/  SHF.R.U64 R89, R6, R0.reuse, R7.reuse ;  /* 0x0000000006597219 */ /* 0x180fe20000001207 */
[----:B------:R-:W0:Y:S01]  /*07e0*/  LDC R10, c[0x0][0x618] ;  /* 0x00018600ff0a7b82 */ /* 0x000e220000000800 */
[----:B------:R-:W-:Y:S01]  /*07f0*/  SHF.R.U32.HI R5, RZ, R0, R7 ;  /* 0x00000000ff057219 */ /* 0x000fe20000011607 */
[----:B------:R-:W-:Y:S01]  /*0800*/  ULDC UR4, c[0x0][0x150] ;  /* 0x0000540000047ab9 */ /* 0x000fe20000000800 */
[----:B------:R-:W-:Y:S02]  /*0810*/  IADD3 R9, P0, RZ, -R89, RZ ;  /* 0x80000059ff097210 */ /* 0x000fe40007f1e0ff */
[----:B------:R-:W-:-:S03]  /*0820*/  I2FP.F32.U32 R0, R4 ;  /* 0x0000000400007245 */ /* 0x000fc60000201000 */
[----:B------:R-:W1:Y:S01]  /*0830*/  LDC.64 R26, c[0x0][0x640] ;  /* 0x00019000ff1a7b82 */ /* 0x000e620000000a00 */
[----:B------:R-:W-:Y:S02]  /*0840*/  IMAD.X R11, RZ, RZ, ~R5, P0 ;  /* 0x000000ffff0b7224 */ /* 0x000fe400000e0e05 */
[----:B------:R-:W-:Y:S01]  /*0850*/  FMUL R0, R0, UR4 ;  /* 0x0000000400007c20 */ /* 0x000fe20008400000 */
[----:B------:R-:W-:Y:S01]  /*0860*/  IMAD.WIDE.U32 R6, R9, R20, R16 ;  /* 0x0000001409067225 */ /* 0x000fe200078e0010 */
[----:B------:R-:W-:-:S03]  /*0870*/  ULDC UR4, c[0x0][0x154] ;  /* 0x0000550000047ab9 */ /* 0x000fc60000000800 */
[----:B------:R-:W-:Y:S01]  /*0880*/  IMAD R8, R11, R20, RZ ;  /* 0x000000140b087224 */ /* 0x000fe200078e02ff */
[----:B------:R-:W2:Y:S01]  /*0890*/  LDC R5, c[0x0][0x144] ;  /* 0x00005100ff057b82 */ /* 0x000ea20000000800 */
[----:B------:R-:W3:Y:S02]  /*08a0*/  F2I.U32.TRUNC.NTZ R0, R0 ;  /* 0x0000000000007305 */ /* 0x000ee4000020f000 */
[----:B------:R-:W-:-:S04]  /*08b0*/  IMAD R9, R9, R21, R8 ;  /* 0x0000001509097224 */ /* 0x000fc800078e0208 */
[----:B------:R-:W-:Y:S01]  /*08c0*/  IMAD.IADD R7, R7, 0x1, R9 ;  /* 0x0000000107077824 */ /* 0x000fe200078e0209 */
[----:B------:R-:W4:Y:S01]  /*08d0*/  LDC R12, c[0x0][0x608] ;  /* 0x00018200ff0c7b82 */ /* 0x000f220000000800 */
[----:B------:R-:W-:-:S03]  /*08e0*/  IMAD.MOV.U32 R9, RZ, RZ, -0x1 ;  /* 0xffffffffff097424 */ /* 0x000fc600078e00ff */
[-CC-:B0-----:R-:W-:Y:S02]  /*08f0*/  SHF.R.U64 R20, R6, R10.reuse, R7.reuse ;  /* 0x0000000a06147219 */ /* 0x181fe40000001207 */
[----:B------:R-:W-:Y:S02]  /*0900*/  I2FP.F32.U32 R6, R3 ;  /* 0x0000000300067245 */ /* 0x000fe40000201000 */
[----:B------:R-:W0:Y:S01]  /*0910*/  LDC R24, c[0x0][0x658] ;  /* 0x00019600ff187b82 */ /* 0x000e220000000800 */
[----:B-1----:R-:W-:Y:S01]  /*0920*/  ISETP.NE.U32.AND P0, PT, R26, RZ, PT ;  /* 0x000000ff1a00720c */ /* 0x002fe20003f05070 */
[----:B---3--:R-:W-:Y:S01]  /*0930*/  IMAD.MOV R8, RZ, RZ, -R0 ;  /* 0x000000ffff087224 */ /* 0x008fe200078e0a00 */
[----:B------:R-:W-:Y:S01]  /*0940*/  SHF.R.U32.HI R7, RZ, R10, R7 ;  /* 0x0000000aff077219 */ /* 0x000fe20000011607 */
[----:B------:R-:W-:Y:S01]  /*0950*/  FMUL R6, R6, UR4 ;  /* 0x0000000406067c20 */ /* 0x000fe20008400000 */
[----:B------:R-:W-:-:S03]  /*0960*/  ISETP.NE.AND.EX P0, PT, R27, RZ, PT, P0 ;  /* 0x000000ff1b00720c */ /* 0x000fc60003f05300 */
[----:B------:R-:W1:Y:S01]  /*0970*/  LDC R14, c[0x0][0x148] ;  /* 0x00005200ff0e7b82 */ /* 0x000e620000000800 */
[----:B--2---:R-:W-:-:S07]  /*0980*/  IMAD R0, R5, R8, R4 ;  /* 0x0000000805007224 */ /* 0x004fce00078e0204 */
[----:B------:R-:W2:Y:S01]  /*0990*/  LDC R22, c[0x0][0x600] ;  /* 0x00018000ff167b82 */ /* 0x000ea20000000800 */
[-CC-:B----4-:R-:W-:Y:S02]  /*09a0*/  SHF.R.U64 R28, R20, R12.reuse, R7.reuse ;  /* 0x0000000c141c7219 */ /* 0x190fe40000001207 */
[----:B------:R-:W-:Y:S01]  /*09b0*/  SHF.R.U32.HI R5, RZ, R12, R7 ;  /* 0x0000000cff057219 */ /* 0x000fe20000011607 */
[----:B------:R-:W-:Y:S01]  /*09c0*/  IMAD.MOV.U32 R7, RZ, RZ, 0x1 ;  /* 0x00000001ff077424 */ /* 0x000fe200078e00ff */
[----:B------:R3:W4:Y:S03]  /*09d0*/  F2I.U32.TRUNC.NTZ R12, R6 ;  /* 0x00000006000c7305 */ /* 0x000726000020f000 */
[----:B------:R-:W1:Y:S01]  /*09e0*/  LDC R15, c[0x0][0x648] ;  /* 0x00019200ff0f7b82 */ /* 0x000e620000000800 */
[-C--:B0-----:R-:W-:Y:S02]  /*09f0*/  SHF.L.U32 R4, R9, R24.reuse, RZ ;  /* 0x0000001809047219 */ /* 0x081fe400000006ff */
[----:B------:R-:W-:-:S02]  /*0a00*/  SHF.R.U64 R30, R28, R24, R5 ;  /* 0x000000181c1e7219 */ /* 0x000fc40000001205 */
[----:B------:R-:W-:Y:S02]  /*0a10*/  LOP3.LUT R11, RZ, R4, RZ, 0x33, !PT ;  /* 0x00000004ff0b7212 */ /* 0x000fe400078e33ff */
[-C--:B------:R-:W-:Y:S01]  /*0a20*/  SHF.R.U32.HI R5, RZ, R24.reuse, R5 ;  /* 0x00000018ff057219 */ /* 0x080fe20000011605 */
[----:B------:R-:W0:Y:S01]  /*0a30*/  LDC R21, c[0x0][0x638] ;  /* 0x00018e00ff157b82 */ /* 0x000e220000000800 */
[----:B------:R-:W-:Y:S01]  /*0a40*/  SHF.L.U32 R10, R7, R24, RZ ;  /* 0x00000018070a7219 */ /* 0x000fe200000006ff */
[----:B------:R-:W-:-:S06]  /*0a50*/  IMAD.MOV.U32 R4, RZ, RZ, R30 ;  /* 0x000000ffff047224 */ /* 0x000fcc00078e001e */
[----:B------:R-:W0:Y:S01]  /*0a60*/  LDC R90, c[0x0][0x610] ;  /* 0x00018400ff5a7b82 */ /* 0x000e220000000800 */
[----:B---34-:R-:W-:Y:S05]  /*0a70*/  @!P0 BRA `(.L_x_6) ;  /* 0x0000000000288947 */ /* 0x018fea0003800000 */
[----:B------:R-:W3:Y:S02]  /*0a80*/  LDC R9, c[0x0][0x64c] ;  /* 0x00019300ff097b82 */ /* 0x000ee40000000800 */
[----:B---3--:R-:W-:-:S05]  /*0a90*/  IADD3 R9, P0, R30, R9, RZ ;  /* 0x000000091e097210 */ /* 0x008fca0007f1e0ff */
        /* <DEDUP_REMOVED lines=8> */
.L_x_6:
[----:B-1----:R-:W-:Y:S01]  /*0b20*/  SHF.R.U64 R4, R4, R15, R5 ;  /* 0x0000000f04047219 */ /* 0x002fe20000001205 */
[----:B--2---:R-:W-:Y:S01]  /*0b30*/  VIADD R5, R22, 0xffffffff ;  /* 0xffffffff16057836 */ /* 0x004fe20000000000 */
[----:B------:R-:W-:Y:S01]  /*0b40*/  LOP3.LUT R11, R28, R11, RZ, 0xc0, !PT ;  /* 0x0000000b1c0b7212 */ /* 0x000fe200078ec0ff */
[----:B------:R-:W-:Y:S02]  /*0b50*/  IMAD.MOV R12, RZ, RZ, -R12 ;  /* 0x000000ffff0c7224 */ /* 0x000fe400078e0a0c */
[----:B------:R-:W-:Y:S01]  /*0b60*/  IMAD.MOV R6, RZ, RZ, -R4 ;  /* 0x000000ffff067224 */ /* 0x000fe200078e0a04 */
[----:B------:R-:W-:Y:S01]  /*0b70*/  LOP3.LUT R5, R20, R5, RZ, 0xc0, !PT ;  /* 0x0000000514057212 */ /* 0x000fe200078ec0ff */
[----:B------:R-:W-:Y:S02]  /*0b80*/  @P3 IMAD R0, R14, R12, R3 ;  /* 0x0000000c0e003224 */ /* 0x000fe400078e0203 */
[----:B------:R-:W-:Y:S02]  /*0b90*/  IMAD R11, R10, R4, R11 ;  /* 0x000000040a0b7224 */ /* 0x000fe400078e020b */
[----:B0-----:R-:W-:-:S02]  /*0ba0*/  IMAD R3, R6, R21, R30 ;  /* 0x0000001506037224 */ /* 0x001fc400078e021e */
[----:B------:R-:W-:Y:S02]  /*0bb0*/  IMAD R90, R11, R90, R0 ;  /* 0x0000005a0b5a7224 */ /* 0x000fe400078e0200 */
[----:B------:R-:W-:Y:S02]  /*0bc0*/  IMAD R3, R3, R22, R5 ;  /* 0x0000001603037224 */ /* 0x000fe400078e0205 */
[----:B------:R-:W-:-:S03]  /*0bd0*/  IMAD.MOV.U32 R0, RZ, RZ, 0x1 ;  /* 0x00000001ff007424 */ /* 0x000fc600078e00ff */
[----:B------:R-:W-:Y:S02]  /*0be0*/  SEL R91, R3, R90, !P3 ;  /* 0x0000005a035b7207 */ /* 0x000fe40005800000 */
[----:B------:R-:W-:-:S07]  /*0bf0*/  SEL R90, R90, R3, !P3 ;  /* 0x000000035a5a7207 */ /* 0x000fce0005800000 */
.L_x_4:
[----:B------:R-:W-:-:S08]  /*0c00*/  NOP ;  /* 0x0000000000007918 */ /* 0x000fd00000000000 */
[----:B------:R-:W0:Y:S02]  /*0c10*/  USETMAXREG.TRY_ALLOC.CTAPOOL UP0, 0xe8 ;  /* 0x000000e8000079c8 */ /* 0x000e240008000600 */
[----:B0-----:R-:W-:-:S13]  /*0c20*/  PLOP3.LUT P0, PT, PT, PT, UP0, 0x80, 0x0 ;  /* 0x000000000000781c */ /* 0x001fda0003f0f008 */
[----:B------:R-:W-:Y:S05]  /*0c30*/  @!P0 BRA `(.L_x_4) ;  /* 0xfffffffc00f08947 */ /* 0x000fea000383ffff */
[----:B------:R-:W-:Y:S01]  /*0c40*/  ULDC.64 UR4, c[0x0][0x598] ;  /* 0x0001660000047ab9 */ /* 0x000fe20000000a00 */
[----:B------:R-:W-:Y:S01]  /*0c50*/  ULDC.64 UR36, c[0x0][0x208] ;  /* 0x0000820000247ab9 */ /* 0x000fe20000000a00 */
[----:B------:R-:W-:-:S04]  /*0c60*/  ISETP.NE.U32.AND P0, PT, RZ, UR4, PT ;  /* 0x00000004ff007c0c */ /* 0x000fc8000bf05070 */
[----:B------:R-:W-:-:S13]  /*0c70*/  ISETP.NE.AND.EX P0, PT, RZ, UR5, PT, P0 ;  /* 0x00000005ff007c0c */ /* 0x000fda000bf05300 */
[----:B------:R-:W-:Y:S05]  /*0c80*/  @!P0 BRA `(.L_x_7) ;  /* 0x00000000001c8947 */ /* 0x000fea0003800000 */
[----:B------:R-:W0:Y:S02]  /*0c90*/  LDC.64 R4, c[0x0][0x598] ;  /* 0x00016600ff047b82 */ /* 0x000e240000000a00 */
[----:B0-----:R-:W2:Y:S02]  /*0ca0*/  LDG.E.64 R4, desc[UR36][R4.64] ;  /* 0x0000002404047981 */ /* 0x001ea4000c1e1b00 */
[----:B--2---:R-:W-:-:S04]  /*0cb0*/  ISETP.NE.U32.AND P0, PT, R4, RZ, PT ;  /* 0x000000ff0400720c */ /* 0x004fc80003f05070 */
[----:B------:R-:W-:-:S13]  /*0cc0*/  ISETP.NE.AND.EX P0, PT, R5, RZ, PT, P0 ;  /* 0x000000ff0500720c */ /* 0x000fda0003f05300 */
[----:B------:R-:W-:Y:S05]  /*0cd0*/  @!P0 BRA `(.L_x_7) ;  /* 0x0000000000088947 */ /* 0x000fea0003800000 */
[----:B------:R0:W5:Y:S01]  /*0ce0*/  LD.E R22, desc[UR36][R4.64] ;  /* 0x0000002404167980 */ /* 0x000162000c101900 */
[----:B------:R-:W-:Y:S05]  /*0cf0*/  BRA `(.L_x_8) ;  /* 0x0000000000247947 */ /* 0x000fea0003800000 */
.L_x_7:
[----:B------:R-:W-:Y:S02]  /*0d00*/  ULDC.64 UR4, c[0x0][0x588] ;  /* 0x0001620000047ab9 */ /* 0x000fe40000000a00 */
[----:B------:R-:W-:-:S04]  /*0d10*/  ISETP.NE.U32.AND P0, PT, RZ, UR4, PT ;  /* 0x00000004ff007c0c */ /* 0x000fc8000bf05070 */
[----:B------:R-:W-:-:S13]  /*0d20*/  ISETP.NE.AND.EX P0, PT, RZ, UR5, PT, P0 ;  /* 0x00000005ff007c0c */ /* 0x000fda000bf05300 */
[----:B------:R-:W-:Y:S05]  /*0d30*/  @!P0 BRA `(.L_x_9) ;  /* 0x00000000000c8947 */ /* 0x000fea0003800000 */
[----:B------:R-:W0:Y:S02]  /*0d40*/  LDC.64 R22, c[0x0][0x588] ;  /* 0x00016200ff167b82 */ /* 0x000e240000000a00 */
[----:B0-----:R1:W5:Y:S01]  /*0d50*/  LDG.E R22, desc[UR36][R22.64] ;  /* 0x0000002416167981 */ /* 0x001362000c1e1900 */
[----:B------:R-:W-:Y:S05]  /*0d60*/  BRA `(.L_x_8) ;  /* 0x0000000000087947 */ /* 0x000fea0003800000 */
.L_x_9:
[----:B------:R-:W-:Y:S02]  /*0d70*/  ULDC UR4, c[0x0][0x580] ;  /* 0x0001600000047ab9 */ /* 0x000fe40000000800 */
[----:B------:R-:W-:-:S07]  /*0d80*/  IMAD.U32 R22, RZ, RZ, UR4 ;  /* 0x00000004ff167e24 */ /* 0x000fce000f8e00ff */
.L_x_8:
[----:B------:R-:W-:Y:S02]  /*0d90*/  ULDC.64 UR4, c[0x0][0x5a0] ;  /* 0x0001680000047ab9 */ /* 0x000fe40000000a00 */
[----:B------:R-:W-:-:S04]  /*0da0*/  ISETP.NE.U32.AND P0, PT, RZ, UR4, PT ;  /* 0x00000004ff007c0c */ /* 0x000fc8000bf05070 */
[----:B------:R-:W-:-:S13]  /*0db0*/  ISETP.NE.AND.EX P0, PT, RZ, UR5, PT, P0 ;  /* 0x00000005ff007c0c */ /* 0x000fda000bf05300 */
[----:B------:R-:W-:Y:S05]  /*0dc0*/  @!P0 BRA `(.L_x_10) ;  /* 0x00000000001c8947 */ /* 0x000fea0003800000 */
[----:B0-----:R-:W0:Y:S02]  /*0dd0*/  LDC.64 R4, c[0x0][0x5a0] ;  /* 0x00016800ff047b82 */ /* 0x001e240000000a00 */
[----:B0-----:R-:W2:Y:S02]  /*0de0*/  LDG.E.64 R4, desc[UR36][R4.64] ;  /* 0x0000002404047981 */ /* 0x001ea4000c1e1b00 */
[----:B--2---:R-:W-:-:S04]  /*0df0*/  ISETP.NE.U32.AND P0, PT, R4, RZ, PT ;  /* 0x000000ff0400720c */ /* 0x004fc80003f05070 */
[----:B------:R-:W-:-:S13]  /*0e00*/  ISETP.NE.AND.EX P0, PT, R5, RZ, PT, P0 ;  /* 0x000000ff0500720c */ /* 0x000fda0003f05300 */
[----:B------:R-:W-:Y:S05]  /*0e10*/  @!P0 BRA `(.L_x_10) ;  /* 0x0000000000088947 */ /* 0x000fea0003800000 */
[----:B-1----:R0:W5:Y:S01]  /*0e20*/  LD.E R23, desc[UR36][R4.64] ;  /* 0x0000002404177980 */ /* 0x002162000c101900 */
[----:B------:R-:W-:Y:S05]  /*0e30*/  BRA `(.L_x_11) ;  /* 0x0000000000247947 */ /* 0x000fea0003800000 */
.L_x_10:
[----:B------:R-:W-:Y:S02]  /*0e40*/  ULDC.64 UR4, c[0x0][0x590] ;  /* 0x0001640000047ab9 */ /* 0x000fe40000000a00 */
[----:B------:R-:W-:-:S04]  /*0e50*/  ISETP.NE.U32.AND P0, PT, RZ, UR4, PT ;  /* 0x00000004ff007c0c */ /* 0x000fc8000bf05070 */
[----:B------:R-:W-:-:S13]  /*0e60*/  ISETP.NE.AND.EX P0, PT, RZ, UR5, PT, P0 ;  /* 0x00000005ff007c0c */ /* 0x000fda000bf05300 */
[----:B------:R-:W-:Y:S05]  /*0e70*/  @!P0 BRA `(.L_x_12) ;  /* 0x00000000000c8947 */ /* 0x000fea0003800000 */
[----:B0-----:R-:W1:Y:S02]  /*0e80*/  LDC.64 R4, c[0x0][0x590] ;  /* 0x00016400ff047b82 */ /* 0x001e640000000a00 */
[----:B-1----:R1:W5:Y:S01]  /*0e90*/  LDG.E R23, desc[UR36][R4.64] ;  /* 0x0000002404177981 */ /* 0x002362000c1e1900 */
[----:B------:R-:W-:Y:S05]  /*0ea0*/  BRA `(.L_x_11) ;  /* 0x0000000000087947 */ /* 0x000fea0003800000 */
.L_x_12:
[----:B------:R-:W-:Y:S02]  /*0eb0*/  ULDC UR4, c[0x0][0x584] ;  /* 0x0001610000047ab9 */ /* 0x000fe40000000800 */
[----:B-1----:R-:W-:-:S07]  /*0ec0*/  IMAD.U32 R23, RZ, RZ, UR4 ;  /* 0x00000004ff177e24 */ /* 0x002fce000f8e00ff */
.L_x_11:
[----:B------:R-:W-:-:S13]  /*0ed0*/  LOP3.LUT P0, RZ, R0, 0xff, RZ, 0xc0, !PT ;  /* 0x000000ff00ff7812 */ /* 0x000fda000780c0ff */
[----:B------:R-:W-:Y:S05]  /*0ee0*/  @!P0 EXIT ;  /* 0x000000000000894d */ /* 0x000fea0003800000 */
[----:B------:R-:W-:Y:S01]  /*0ef0*/  ULDC UR4, c[0x0][0x28c] ;  /* 0x0000a30000047ab9 */ /* 0x000fe20000000800 */
[----:B------:R-:W-:Y:S01]  /*0f00*/  UMOV UR38, URZ ;  /* 0x0000003f00267c82 */ /* 0x000fe20008000000 */
[----:B------:R-:W-:Y:S01]  /*0f10*/  UIADD3 UR4, UR4, 0x3f, URZ ;  /* 0x0000003f04047890 */ /* 0x000fe2000fffe03f */
[----:B------:R-:W-:-:S03]  /*0f20*/  UMOV UR39, URZ ;  /* 0x0000003f00277c82 */ /* 0x000fc60008000000 */
[----:B------:R-:W-:-:S04]  /*0f30*/  USHF.R.S32.HI UR5, URZ, 0x1f, UR4 ;  /* 0x0000001f3f057899 */ /* 0x000fc80008011404 */
[----:B------:R-:W-:-:S04]  /*0f40*/  ULEA.HI UR5, UR5, UR4, URZ, 0x6 ;  /* 0x0000000405057291 */ /* 0x000fc8000f8f303f */
[----:B------:R-:W-:-:S12]  /*0f50*/  USHF.R.S32.HI UR40, URZ, 0x6, UR5 ;  /* 0x000000063f287899 */ /* 0x000fd80008011405 */
.L_x_162:
[----:B------:R-:W-:Y:S01]  /*0f60*/  LOP3.LUT R0, R18, 0x80, RZ, 0xc0, !PT ;  /* 0x0000008012007812 */ /* 0x000fe200078ec0ff */
[----:B------:R-:W2:Y:S01]  /*0f70*/  S2UR UR7, SR_CgaCtaId ;  /* 0x00000000000779c3 */ /* 0x000ea20000008800 */
[----:B------:R-:W-:Y:S02]  /*0f80*/  UMOV UR6, 0x400 ;  /* 0x0000040000067882 */ /* 0x000fe40000000000 */
[----:B------:R-:W-:-:S06]  /*0f90*/  SHF.R.U32.HI R0, RZ, 0x7, R0 ;  /* 0x00000007ff007819 */ /* 0x000fcc0000011600 */
[----:B------:R-:W3:Y:S01]  /*0fa0*/  SHFL.IDX PT, R0, R0, RZ, 0x1f ;  /* 0x00001fff00007589 */ /* 0x000ee200000e0000 */
[----:B--2---:R-:W-:Y:S01]  /*0fb0*/  ULEA UR6, UR7, UR6, 0x18 ;  /* 0x0000000607067291 */ /* 0x004fe2000f8ec03f */
[----:B---3--:R-:W-:-:S13]  /*0fc0*/  R2UR UR4, R0 ;  /* 0x00000000000472ca */ /* 0x008fda00000e0000 */
[----:B------:R-:W-:-:S04]  /*0fd0*/  ULEA.HI UR5, UR4, UR4, URZ, 0x1 ;  /* 0x0000000404057291 */ /* 0x000fc8000f8f083f */
[----:B------:R-:W-:-:S04]  /*0fe0*/  ULOP3.LUT UR5, UR5, 0xffffe, URZ, 0xc0, !UPT ;  /* 0x000ffffe05057892 */ /* 0x000fc8000f8ec03f */
[----:B------:R-:W-:-:S03]  /*0ff0*/  UIADD3 UR5, UR4, -UR5, URZ ;  /* 0x8000000504057290 */ /* 0x000fc6000fffe03f */
[----:B------:R-:W-:Y:S01]  /*1000*/  ULDC UR4, c[0x0][0x28c] ;  /* 0x0000a30000047ab9 */ /* 0x000fe20000000800 */
[----:B------:R-:W-:Y:S01]  /*1010*/  ULEA UR5, UR5, UR6, 0xc ;  /* 0x0000000605057291 */ /* 0x000fe2000f8e603f */
[----:B------:R-:W-:-:S03]  /*1020*/  ISETP.LT.AND P0, PT, RZ, UR4, PT ;  /* 0x00000004ff007c0c */ /* 0x000fc6000bf01270 */
[----:B------:R-:W-:-:S04]  /*1030*/  UIADD3 UR5, UR5, 0x180, URZ ;  /* 0x0000018005057890 */ /* 0x000fc8000fffe03f */
[----:B------:R-:W-:-:S04]  /*1040*/  USHF.R.U32.HI UR5, URZ, 0x4, UR5 ;  /* 0x000000043f057899 */ /* 0x000fc80008011605 */
[----:B------:R-:W-:Y:S02]  /*1050*/  ULOP3.LUT UR41, UR5, 0x3fff, URZ, 0xc0, !UPT ;  /* 0x00003fff05297892 */ /* 0x000fe4000f8ec03f */
[----:B01--4-:R-:W-:Y:S10]  /*1060*/  @P0 BRA `(.L_x_13) ;  /* 0x0000000000400947 */ /* 0x013ff40003800000 */
[----:B------:R-:W-:Y:S01]  /*1070*/  MOV R0, 0x0 ;  /* 0x0000000000007802 */ /* 0x000fe20000000f00 */
[----:B------:R-:W-:Y:S01]  /*1080*/  ULDC.64 UR4, c[0x4][0x68] ;  /* 0x01001a0000047ab9 */ /* 0x000fe20000000a00 */
[----:B------:R-:W-:Y:S01]  /*1090*/  ULDC.64 UR6, c[0x4][0x8] ;  /* 0x0100020000067ab9 */ /* 0x000fe20000000a00 */
[----:B01----:R-:W-:Y:S01]  /*10a0*/  IMAD.U32 R4, RZ, RZ, UR4 ;  /* 0x00000004ff047e24 */ /* 0x003fe2000f8e00ff */
[----:B------:R0:W1:Y:S01]  /*10b0*/  LDC.64 R14, c[0x4][R0] ;  /* 0x01000000000e7b82 */ /* 0x0000620000000a00 */
[----:B------:R-:W-:Y:S01]  /*10c0*/  IMAD.U32 R5, RZ, RZ, UR5 ;  /* 0x00000005ff057e24 */ /* 0x000fe2000f8e00ff */
[----:B------:R-:W-:Y:S01]  /*10d0*/  ULDC.64 UR4, c[0x4][0x70] ;  /* 0x01001c0000047ab9 */ /* 0x000fe20000000a00 */
[----:B------:R-:W-:Y:S02]  /*10e0*/  IMAD.U32 R10, RZ, RZ, UR6 ;  /* 0x00000006ff0a7e24 */ /* 0x000fe4000f8e00ff */
[----:B------:R-:W-:Y:S02]  /*10f0*/  IMAD.U32 R6, RZ, RZ, UR4 ;  /* 0x00000004ff067e24 */ /* 0x000fe4000f8e00ff */
[----:B------:R-:W-:-:S02]  /*1100*/  IMAD.U32 R7, RZ, RZ, UR5 ;  /* 0x00000005ff077e24 */ /* 0x000fc4000f8e00ff */
[----:B------:R-:W-:Y:S02]  /*1110*/  IMAD.U32 R11, RZ, RZ, UR7 ;  /* 0x00000007ff0b7e24 */ /* 0x000fe4000f8e00ff */
[----:B------:R-:W-:Y:S02]  /*1120*/  IMAD.MOV.U32 R8, RZ, RZ, 0x1e1 ;  /* 0x000001e1ff087424 */ /* 0x000fe400078e00ff */
[----:B------:R-:W-:Y:S02]  /*1130*/  IMAD.MOV.U32 R12, RZ, RZ, 0x1 ;  /* 0x00000001ff0c7424 */ /* 0x000fe400078e00ff */
[----:B0-----:R-:W-:-:S07]  /*1140*/  IMAD.MOV.U32 R13, RZ, RZ, RZ ;  /* 0x000000ffff0d7224 */ /* 0x001fce00078e00ff */
[----:B------:R-:W-:-:S07]  /*1150*/  LEPC R20, `(.L_x_13) ;  /* 0x000000001014794e */ /* 0x000fce0000000000 */
[----:B-1---5:R-:W-:Y:S05]  /*1160*/  CALL.ABS.NOINC R14 ;  /* 0x000000000e007343 */ /* 0x022fea0003c00000 */
.L_x_13:
[----:B------:R-:W-:-:S04]  /*1170*/  LOP3.LUT R0, R19, 0x1, RZ, 0xfc, !PT ;  /* 0x0000000113007812 */ /* 0x000fc800078efcff */
[----:B------:R-:W-:-:S13]  /*1180*/  ISETP.NE.AND P0, PT, R0, 0x3, PT ;  /* 0x000000030000780c */ /* 0x000fda0003f05270 */
[----:B------:R-:W-:Y:S05]  /*1190*/  @!P0 BRA `(.L_x_14) ;  /* 0x0000000000048947 */ /* 0x000fea0003800000 */
[----:B------:R-:W-:Y:S01]  /*11a0*/  BPT.TRAP 0x1 ;  /* 0x000000040000795c */ /* 0x000fe20000300000 */
.L_x_14:
[----:B------:R-:W2:Y:S01]  /*11b0*/  S2UR UR5, SR_CgaCtaId ;  /* 0x00000000000579c3 */ /* 0x000ea20000008800 */
[----:B------:R-:W-:Y:S01]  /*11c0*/  UMOV UR4, 0x400 ;  /* 0x0000040000047882 */ /* 0x000fe20000000000 */
[----:B------:R-:W-:Y:S02]  /*11d0*/  IMAD.U32 R0, RZ, RZ, UR38 ;  /* 0x00000026ff007e24 */ /* 0x000fe4000f8e00ff */
[----:B------:R-:W-:-:S03]  /*11e0*/  IMAD.U32 R3, RZ, RZ, UR39 ;  /* 0x00000027ff037e24 */ /* 0x000fc6000f8e00ff */
[----:B------:R-:W-:Y:S01]  /*11f0*/  SHF.L.U32 R0, R0, 0x1f, RZ ;  /* 0x0000001f00007819 */ /* 0x000fe200000006ff */
[----:B--2---:R-:W-:-:S06]  /*1200*/  ULEA UR4, UR5, UR4, 0x18 ;  /* 0x0000000405047291 */ /* 0x004fcc000f8ec03f */
[----:B------:R-:W-:-:S04]  /*1210*/  IMAD.U32 R6, RZ, RZ, UR4 ;  /* 0x00000004ff067e24 */ /* 0x000fc8000f8e00ff */
[----:B------:R-:W-:-:S04]  /*1220*/  IMAD R3, R3, 0x8, R6 ;  /* 0x0000000803037824 */ /* 0x000fc800078e0206 */
[----:B------:R2:W3:Y:S01]  /*1230*/  SYNCS.PHASECHK.TRANS64.TRYWAIT P1, [R3+URZ], R0 ;  /* 0x00000000030075a7 */ /* 0x0004e2000802017f */
[----:B------:R-:W-:Y:S05]  /*1240*/  @!P0 BRA `(.L_x_15) ;  /* 0x0000000000048947 */ /* 0x000fea0003800000 */
[----:B------:R-:W-:Y:S01]  /*1250*/  BPT.TRAP 0x1 ;  /* 0x000000040000795c */ /* 0x000fe20000300000 */
.L_x_15:
[----:B---3--:R-:W-:Y:S05]  /*1260*/  @P1 BRA `(.L_x_16) ;  /* 0x0000000000081947 */ /* 0x008fea0003800000 */
[----:B------:R-:W3:Y:S02]  /*1270*/  SYNCS.PHASECHK.TRANS64.TRYWAIT P1, [R3+URZ], R0 ;  /* 0x00000000030075a7 */ /* 0x000ee4000802017f */
[----:B---3--:R-:W-:Y:S05]  /*1280*/  @!P1 BRA `(.L_x_17) ;  /* 0x00000058005c9947 */ /* 0x008fea0003800000 */
.L_x_16:
[----:B------:R-:W-:-:S04]  /*1290*/  UISETP.LT.AND UP0, UPT, UR40, 0x1, UPT ;  /* 0x000000012800788c */ /* 0x000fc8000bf01270 */
[----:B------:R-:W-:-:S06]  /*12a0*/  USEL UR4, UR40, 0x1, UP0 ;  /* 0x0000000128047887 */ /* 0x000fcc0008000000 */
[----:B--23--:R-:W-:Y:S01]  /*12b0*/  IMAD.U32 R0, RZ, RZ, UR4 ;  /* 0x00000004ff007e24 */ /* 0x00cfe2000f8e00ff */
[----:B------:R-:W-:Y:S05]  /*12c0*/  WARPSYNC.ALL ;  /* 0x0000000000007948 */ /* 0x000fea0003800000 */
[----:B------:R-:W-:-:S04]  /*12d0*/  IADD3 R0, -R0, UR40, RZ ;  /* 0x0000002800007c10 */ /* 0x000fc8000fffe1ff */
[----:B------:R-:W-:Y:S02]  /*12e0*/  ISETP.GE.AND P1, PT, R0, 0x1, PT ;  /* 0x000000010000780c */ /* 0x000fe40003f26270 */
[----:B------:R-:W-:Y:S01]  /*12f0*/  R2UR UR4, R6 ;  /* 0x00000000060472ca */ /* 0x000fe200000e0000 */
[----:B------:R-:W-:Y:S01]  /*1300*/  ULOP3.LUT UR41, UR41, 0x10000, URZ, 0xfc, !UPT ;  /* 0x0001000029297892 */ /* 0x000fe2000f8efc3f */
[----:B------:R-:W-:Y:S01]  /*1310*/  WARPGROUP.ARRIVE ;  /* 0x00000000000079c5 */ /* 0x000fe20000000000 */
[----:B------:R-:W-:Y:S01]  /*1320*/  UMOV UR5, 0x80000020 ;  /* 0x8000002000057882 */ /* 0x000fe20000000000 */
[----:B------:R-:W-:-:S09]  /*1330*/  UMOV UR7, 0x80000020 ;  /* 0x8000002000077882 */ /* 0x000fd20000000000 */
[----:B------:R-:W-:-:S04]  /*1340*/  UIADD3 UR4, UR4, 0xc180, URZ ;  /* 0x0000c18004047890 */ /* 0x000fc8000fffe03f */
[----:B------:R-:W-:-:S04]  /*1350*/  USHF.R.U32.HI UR4, URZ, 0x4, UR4 ;  /* 0x000000043f047899 */ /* 0x000fc80008011604 */
[----:B------:R-:W-:-:S04]  /*1360*/  ULOP3.LUT UR4, UR4, 0x3fff, URZ, 0xc0, !UPT ;  /* 0x00003fff04047892 */ /* 0x000fc8000f8ec03f */
[----:B------:R-:W-:Y:S02]  /*1370*/  ULOP3.LUT UR9, UR4, 0x10000, URZ, 0xfc, !UPT ;  /* 0x0001000004097892 */ /* 0x000fe4000f8efc3f */
[----:B------:R-:W-:Y:S02]  /*1380*/  ULEA UR4, UR39, UR41, 0x9 ;  /* 0x0000002927047291 */ /* 0x000fe4000f8e483f */
[----:B------:R-:W-:-:S09]  /*1390*/  ULEA UR6, UR39, UR9, 0x9 ;  /* 0x0000000927067291 */ /* 0x000fd2000f8e483f */
[----:B------:R-:W-:Y:S01]  /*13a0*/  IGMMA.64x128x32.S8.S8 R24, gdesc[UR4], RZ, !UPT, gsb0 ;  /* 0x03600000041879f1 */ /* 0x000fe2000c0410ff */
[----:B------:R-:W-:Y:S02]  /*13b0*/  UIADD3 UR4, UR4, 0x2, URZ ;  /* 0x0000000204047890 */ /* 0x000fe4000fffe03f */
[----:B------:R-:W-:Y:S01]  /*13c0*/  UIADD3 UR6, UR6, 0x2, URZ ;  /* 0x0000000206067890 */ /* 0x000fe2000fffe03f */
[----:B------:R-:W-:Y:S01]  /*13d0*/  UMOV UR5, 0x80000020 ;  /* 0x8000002000057882 */ /* 0x000fe20000000000 */
[----:B------:R-:W-:Y:S01]  /*13e0*/  UMOV UR7, 0x80000020 ;  /* 0x8000002000077882 */ /* 0x000fe20000000000 */
[----:B------:R-:W-:Y:S02]  /*13f0*/  WARPGROUP.DEPBAR.LE gsb0, 0x0 ;  /* 0x00008000000079c5 */ /* 0x000fe40000010000 */
[----:B------:R-:W-:-:S06]  /*1400*/  WARPGROUP.ARRIVE ;  /* 0x00000000000079c5 */ /* 0x000fcc0000000000 */
[----:B------:R-:W-:Y:S03]  /*1410*/  IGMMA.64x128x32.S8.S8 R24, gdesc[UR4], R24, gsb0 ;  /* 0x03600000041879f1 */ /* 0x000fe60008041018 */
[----:B------:R-:W-:Y:S02]  /*1420*/  WARPGROUP.DEPBAR.LE gsb0, 0x0 ;  /* 0x00008000000079c5 */ /* 0x000fe40000010000 */
[----:B------:R-:W-:Y:S05]  /*1430*/  @!P1 BRA `(.L_x_18) ;  /* 0x0000000000e09947 */ /* 0x000fea0003800000 */
[----:B------:R-:W-:Y:S02]  /*1440*/  UIADD3 UR4, UR39, 0x1, URZ ;  /* 0x0000000127047890 */ /* 0x000fe4000fffe03f */
[----:B------:R-:W-:Y:S02]  /*1450*/  IMAD.U32 R3, RZ, RZ, UR39 ;  /* 0x00000027ff037e24 */ /* 0x000fe4000f8e00ff */
[----:B------:R-:W-:-:S04]  /*1460*/  UISETP.NE.AND UP0, UPT, UR4, 0x6, UPT ;  /* 0x000000060400788c */ /* 0x000fc8000bf05270 */
[----:B------:R-:W-:Y:S02]  /*1470*/  USEL UR5, URZ, 0x1, UP0 ;  /* 0x000000013f057887 */ /* 0x000fe40008000000 */
[----:B------:R-:W-:Y:S02]  /*1480*/  USEL UR8, UR4, URZ, UP0 ;  /* 0x0000003f04087287 */ /* 0x000fe40008000000 */
[----:B------:R-:W-:-:S06]  /*1490*/  ULOP3.LUT UR5, UR38, UR5, URZ, 0x3c, !UPT ;  /* 0x0000000526057292 */ /* 0x000fcc000f8e3c3f */
[----:B------:R-:W-:-:S07]  /*14a0*/  IMAD.U32 R7, RZ, RZ, UR5 ;  /* 0x00000005ff077e24 */ /* 0x000fce000f8e00ff */
.L_x_25:
[----:B------:R-:W-:Y:S05]  /*14b0*/  @!P0 BRA `(.L_x_19) ;  /* 0x0000000000048947 */ /* 0x000fea0003800000 */
[----:B------:R-:W-:Y:S01]  /*14c0*/  BPT.TRAP 0x1 ;  /* 0x000000040000795c */ /* 0x000fe20000300000 */
.L_x_19:
[----:B------:R-:W2:Y:S01]  /*14d0*/  S2UR UR5, SR_CgaCtaId ;  /* 0x00000000000579c3 */ /* 0x000ea20000008800 */
[----:B------:R-:W-:Y:S01]  /*14e0*/  UMOV UR4, 0x400 ;  /* 0x0000040000047882 */ /* 0x000fe20000000000 */
[----:B01----:R-:W-:Y:S01]  /*14f0*/  IMAD.U32 R5, RZ, RZ, UR8 ;  /* 0x00000008ff057e24 */ /* 0x003fe2000f8e00ff */
[----:B------:R-:W-:Y:S01]  /*1500*/  SHF.L.U32 R4, R7, 0x1f, RZ ;  /* 0x0000001f07047819 */ /* 0x000fe200000006ff */
[----:B--2---:R-:W-:-:S06]  /*1510*/  ULEA UR4, UR5, UR4, 0x18 ;  /* 0x0000000405047291 */ /* 0x004fcc000f8ec03f */
[----:B------:R-:W-:-:S04]  /*1520*/  IMAD.U32 R6, RZ, RZ, UR4 ;  /* 0x00000004ff067e24 */ /* 0x000fc8000f8e00ff */
[----:B------:R-:W-:-:S04]  /*1530*/  IMAD R5, R5, 0x8, R6 ;  /* 0x0000000805057824 */ /* 0x000fc800078e0206 */
[----:B------:R0:W1:Y:S01]  /*1540*/  SYNCS.PHASECHK.TRANS64.TRYWAIT P1, [R5+URZ], R4 ;  /* 0x00000004050075a7 */ /* 0x000062000802017f */
[----:B------:R-:W-:Y:S05]  /*1550*/  @!P0 BRA `(.L_x_20) ;  /* 0x0000000000048947 */ /* 0x000fea0003800000 */
[----:B------:R-:W-:Y:S01]  /*1560*/  BPT.TRAP 0x1 ;  /* 0x000000040000795c */ /* 0x000fe20000300000 */
.L_x_20:
[----:B-1----:R-:W-:Y:S05]  /*1570*/  @P1 BRA `(.L_x_21) ;  /* 0x0000000000081947 */ /* 0x002fea0003800000 */
[----:B------:R-:W1:Y:S02]  /*1580*/  SYNCS.PHASECHK.TRANS64.TRYWAIT P1, [R5+URZ], R4 ;  /* 0x00000004050075a7 */ /* 0x000e64000802017f */
[----:B-1----:R-:W-:Y:S05]  /*1590*/  @!P1 BRA `(.L_x_22) ;  /* 0x0000005400ac9947 */ /* 0x002fea0003800000 */
.L_x_21:
[----:B------:R-:W-:Y:S01]  /*15a0*/  ULEA UR4, UR8, UR41, 0x9 ;  /* 0x0000002908047291 */ /* 0x000fe2000f8e483f */
[----:B------:R-:W-:Y:S01]  /*15b0*/  WARPGROUP.ARRIVE ;  /* 0x00000000000079c5 */ /* 0x000fe20000000000 */
[----:B------:R-:W-:Y:S01]  /*15c0*/  ULEA UR6, UR8, UR9, 0x9 ;  /* 0x0000000908067291 */ /* 0x000fe2000f8e483f */
[----:B------:R-:W-:Y:S01]  /*15d0*/  UMOV UR5, 0x80000020 ;  /* 0x8000002000057882 */ /* 0x000fe20000000000 */
[----:B------:R-:W-:-:S07]  /*15e0*/  UMOV UR7, 0x80000020 ;  /* 0x8000002000077882 */ /* 0x000fce0000000000 */
[----:B------:R-:W-:Y:S01]  /*15f0*/  IGMMA.64x128x32.S8.S8 R24, gdesc[UR4], R24, gsb0 ;  /* 0x03600000041879f1 */ /* 0x000fe20008041018 */
        /* <DEDUP_REMOVED lines=9> */
[----:B------:R-:W-:Y:S01]  /*1690*/  BPT.TRAP 0x1 ;  /* 0x000000040000795c */ /* 0x000fe20000300000 */
.L_x_23:
[----:B01----:R-:W-:Y:S01]  /*16a0*/  IMAD R4, R3, 0x8, R6 ;  /* 0x0000000803047824 */ /* 0x003fe200078e0206 */
[----:B------:R-:W-:-:S03]  /*16b0*/  ISETP.GT.U32.AND P1, PT, R19, 0x1, PT ;  /* 0x000000011300780c */ /* 0x000fc60003f24070 */
[----:B------:R-:W-:-:S05]  /*16c0*/  VIADD R4, R4, 0x30 ;  /* 0x0000003004047836 */ /* 0x000fca0000000000 */
[----:B------:R-:W-:-:S04]  /*16d0*/  PRMT R4, RZ, 0x654, R4 ;  /* 0x00000654ff047816 */ /* 0x000fc80000000004 */
[----:B------:R0:W-:Y:S01]  /*16e0*/  SYNCS.ARRIVE.TRANS64.RED.A1T0 RZ, [R4+URZ], RZ ;  /* 0x000000ff04ff79a7 */ /* 0x0001e2000810043f */
[----:B------:R-:W-:Y:S05]  /*16f0*/  @P1 BRA `(.L_x_24) ;  /* 0x0000000000041947 */ /* 0x000fea0003800000 */
[----:B------:R-:W-:Y:S01]  /*1700*/  BPT.TRAP 0x1 ;  /* 0x000000040000795c */ /* 0x000fe20000300000 */
.L_x_24:
[----:B------:R-:W-:Y:S01]  /*1710*/  UIADD3 UR8, UR8, 0x1, URZ ;  /* 0x0000000108087890 */ /* 0x000fe2000fffe03f */
[C---:B------:R-:W-:Y:S01]  /*1720*/  ISETP.GT.AND P2, PT, R0.reuse, 0x1, PT ;  /* 0x000000010000780c */ /* 0x040fe20003f44270 */
[----:B------:R-:W-:Y:S02]  /*1730*/  VIADD R3, R3, 0x1 ;  /* 0x0000000103037836 */ /* 0x000fe40000000000 */
[----:B------:R-:W-:Y:S01]  /*1740*/  UISETP.NE.AND UP0, UPT, UR8, 0x6, UPT ;  /* 0x000000060800788c */ /* 0x000fe2000bf05270 */
[----:B------:R-:W-:Y:S02]  /*1750*/  VIADD R0, R0, 0xffffffff ;  /* 0xffffffff00007836 */ /* 0x000fe40000000000 */
[C---:B------:R-:W-:Y:S01]  /*1760*/  ISETP.NE.AND P1, PT, R3.reuse, 0x6, PT ;  /* 0x000000060300780c */ /* 0x040fe20003f25270 */
[----:B------:R-:W-:Y:S02]  /*1770*/  USEL UR4, URZ, 0x1, UP0 ;  /* 0x000000013f047887 */ /* 0x000fe40008000000 */
[----:B------:R-:W-:Y:S01]  /*1780*/  USEL UR8, UR8, URZ, UP0 ;  /* 0x0000003f08087287 */ /* 0x000fe20008000000 */
[----:B------:R-:W-:-:S03]  /*1790*/  SEL R3, R3, RZ, P1 ;  /* 0x000000ff03037207 */ /* 0x000fc60000800000 */
[----:B------:R-:W-:Y:S01]  /*17a0*/  LOP3.LUT R7, R7, UR4, RZ, 0x3c, !PT ;  /* 0x0000000407077c12 */ /* 0x000fe2000f8e3cff */
[----:B------:R-:W-:Y:S07]  /*17b0*/  @P2 BRA `(.L_x_25) ;  /* 0xfffffffc003c2947 */ /* 0x000fee000383ffff */
.L_x_18:
[----:B------:R-:W2:Y:S02]  /*17c0*/  LDC R0, c[0x0][0x28c] ;  /* 0x0000a300ff007b82 */ /* 0x000ea40000000800 */
[----:B--2---:R-:W-:-:S13]  /*17d0*/  ISETP.GE.AND P1, PT, R0, 0x1, PT ;  /* 0x000000010000780c */ /* 0x004fda0003f26270 */
[----:B------:R-:W-:Y:S05]  /*17e0*/  @!P1 BRA `(.L_x_26) ;  /* 0x0000000000409947 */ /* 0x000fea0003800000 */
[----:B------:R-:W-:Y:S05]  /*17f0*/  @!P0 BRA `(.L_x_27) ;  /* 0x0000000000048947 */ /* 0x000fea0003800000 */
[----:B------:R-:W-:Y:S01]  /*1800*/  BPT.TRAP 0x1 ;  /* 0x000000040000795c */ /* 0x000fe20000300000 */
.L_x_27:
[----:B------:R-:W-:Y:S01]  /*1810*/  UISETP.LT.AND UP0, UPT, UR40, 0x1, UPT ;  /* 0x000000012800788c */ /* 0x000fe2000bf01270 */
[----:B------:R-:W-:-:S03]  /*1820*/  ISETP.GT.U32.AND P0, PT, R19, 0x1, PT ;  /* 0x000000011300780c */ /* 0x000fc60003f04070 */
[----:B------:R-:W-:-:S04]  /*1830*/  USEL UR6, UR40, 0x1, UP0 ;  /* 0x0000000128067887 */ /* 0x000fc80008000000 */
[----:B------:R-:W-:-:S04]  /*1840*/  UIADD3 UR6, UR39, UR40, -UR6 ;  /* 0x0000002827067290 */ /* 0x000fc8000fffe806 */
[----:B------:R-:W-:-:S04]  /*1850*/  UIMAD.WIDE.U32 UR4, UR6, -0x55555555, URZ ;  /* 0xaaaaaaab060478a5 */ /* 0x000fc8000f8e003f */
[----:B------:R-:W-:-:S04]  /*1860*/  USHF.R.U32.HI UR4, URZ, 0x2, UR5 ;  /* 0x000000023f047899 */ /* 0x000fc80008011605 */
[----:B------:R-:W-:-:S06]  /*1870*/  UIMAD UR6, UR4, -0x6, UR6 ;  /* 0xfffffffa040678a4 */ /* 0x000fcc000f8e0206 */
[----:B------:R-:W-:-:S04]  /*1880*/  IMAD.U32 R3, RZ, RZ, UR6 ;  /* 0x00000006ff037e24 */ /* 0x000fc8000f8e00ff */
[----:B------:R-:W-:-:S04]  /*1890*/  IMAD R0, R3, 0x8, R6 ;  /* 0x0000000803007824 */ /* 0x000fc800078e0206 */
[----:B------:R-:W-:-:S05]  /*18a0*/  VIADD R0, R0, 0x30 ;  /* 0x0000003000007836 */ /* 0x000fca0000000000 */
[----:B------:R-:W-:-:S04]  /*18b0*/  PRMT R0, RZ, 0x654, R0 ;  /* 0x00000654ff007816 */ /* 0x000fc80000000000 */
[----:B------:R2:W-:Y:S01]  /*18c0*/  SYNCS.ARRIVE.TRANS64.RED.A1T0 RZ, [R0+URZ], RZ ;  /* 0x000000ff00ff79a7 */ /* 0x0005e2000810043f */
[----:B------:R-:W-:Y:S05]  /*18d0*/  @P0 BRA `(.L_x_26) ;  /* 0x0000000000040947 */ /* 0x000fea0003800000 */
[----:B------:R-:W-:Y:S01]  /*18e0*/  BPT.TRAP 0x1 ;  /* 0x000000040000795c */ /* 0x000fe20000300000 */
.L_x_26:
[----:B------:R-:W3:Y:S01]  /*18f0*/  LDC R7, c[0x0][0x288] ;  /* 0x0000a200ff077b82 */ /* 0x000ee20000000800 */
[--C-:B--2---:R-:W-:Y:S01]  /*1900*/  SHF.R.U32.HI R0, RZ, 0x2, R18.reuse ;  /* 0x00000002ff007819 */ /* 0x104fe20000011612 */
[----:B------:R-:W-:Y:S01]  /*1910*/  IMAD.SHL.U32 R91, R91, 0x80, RZ ;  /* 0x000000805b5b7824 */ /* 0x000fe200078e00ff */
[----:B01----:R-:W-:Y:S01]  /*1920*/  SHF.R.U32.HI R5, RZ, 0x7, R18 ;  /* 0x00000007ff057819 */ /* 0x003fe20000011612 */
[----:B------:R-:W-:Y:S01]  /*1930*/  UIADD3 UR39, UR40, UR39, URZ ;  /* 0x0000002728277290 */ /* 0x000fe2000fffe03f */
[----:B------:R-:W-:Y:S01]  /*1940*/  LOP3.LUT R4, R18, 0x60, RZ, 0xc0, !PT ;  /* 0x0000006012047812 */ /* 0x000fe200078ec0ff */
[----:B------:R-:W-:Y:S01]  /*1950*/  ULDC UR7, c[0x0][0x284] ;  /* 0x0000a10000077ab9 */ /* 0x000fe20000000800 */
[----:B------:R-:W-:Y:S01]  /*1960*/  LOP3.LUT R3, R0, 0x7, RZ, 0xc0, !PT ;  /* 0x0000000700037812 */ /* 0x000fe200078ec0ff */
[----:B------:R-:W-:Y:S01]  /*1970*/  UISETP.GT.U32.AND UP0, UPT, UR39, 0x5, UPT ;  /* 0x000000052700788c */ /* 0x000fe2000bf04070 */
[----:B------:R-:W-:Y:S01]  /*1980*/  LOP3.LUT R0, R5, 0x1, RZ, 0xc0, !PT ;  /* 0x0000000105007812 */ /* 0x000fe200078ec0ff */
[----:B------:R-:W-:Y:S01]  /*1990*/  UISETP.GE.U32.AND UP1, UPT, UR40, 0x6, UPT ;  /* 0x000000062800788c */ /* 0x000fe2000bf26070 */
[----:B------:R-:W-:Y:S01]  /*19a0*/  SHF.R.U32.HI R6, RZ, 0x1, R4 ;  /* 0x00000001ff067819 */ /* 0x000fe20000011604 */
[----:B------:R-:W-:Y:S01]  /*19b0*/  UISETP.LT.U32.AND UP0, UPT, UR40, 0x6, UP0 ;  /* 0x000000062800788c */ /* 0x000fe20008701070 */
[----:B------:R-:W-:Y:S01]  /*19c0*/  LOP3.LUT R4, R18, 0x3, RZ, 0xc0, !PT ;  /* 0x0000000312047812 */ /* 0x000fe200078ec0ff */
[----:B------:R-:W-:Y:S01]  /*19d0*/  IMAD.SHL.U32 R8, R0, 0x40, RZ ;  /* 0x0000004000087824 */ /* 0x000fe200078e00ff */
[----:B------:R-:W-:Y:S01]  /*19e0*/  IADD3 R5, RZ, -R6, -R3 ;  /* 0x80000006ff057210 */ /* 0x000fe20007ffe803 */
[----:B------:R-:W-:Y:S01]  /*19f0*/  ULDC.64 UR8, c[0x0][0x5d0] ;  /* 0x0001740000087ab9 */ /* 0x000fe20000000a00 */
[----:B------:R-:W-:Y:S01]  /*1a00*/  SHF.R.S32.HI R14, RZ, 0x1f, R89 ;  /* 0x0000001fff0e7819 */ /* 0x000fe20000011459 */
[----:B------:R-:W-:Y:S01]  /*1a10*/  UIMAD.WIDE.U32 UR4, UR39, -0x55555555, URZ ;  /* 0xaaaaaaab270478a5 */ /* 0x000fe2000f8e003f */
[----:B------:R-:W-:Y:S01]  /*1a20*/  LOP3.LUT R3, R8, 0x40, R3, 0xe2, !PT ;  /* 0x0000004008037812 */ /* 0x000fe200078ee203 */
[----:B------:R-:W-:Y:S01]  /*1a30*/  IMAD.SHL.U32 R8, R18, 0x2, RZ ;  /* 0x0000000212087824 */ /* 0x000fe200078e00ff */
[----:B------:R-:W-:Y:S01]  /*1a40*/  USEL UR6, URZ, 0x1, !UP0 ;  /* 0x000000013f067887 */ /* 0x000fe2000c000000 */
[----:B------:R-:W-:Y:S01]  /*1a50*/  IMAD R0, R0, -0x40, R5 ;  /* 0xffffffc000007824 */ /* 0x000fe200078e0205 */
[----:B------:R-:W-:Y:S01]  /*1a60*/  USHF.R.U32.HI UR4, URZ, 0x2, UR5 ;  /* 0x000000023f047899 */ /* 0x000fe20008011605 */
[----:B---3--:R-:W-:Y:S01]  /*1a70*/  IMAD R12, R4, -0x2, R7 ;  /* 0xfffffffe040c7824 */ /* 0x008fe200078e0207 */
[C---:B------:R-:W-:Y:S01]  /*1a80*/  ISETP.GE.AND P0, PT, R91.reuse, R7, PT ;  /* 0x000000075b00720c */ /* 0x040fe20003f06270 */
[----:B------:R-:W-:Y:S01]  /*1a90*/  IMAD.SHL.U32 R7, R90, 0x80, RZ ;  /* 0x000000805a077824 */ /* 0x000fe200078e00ff */
[----:B------:R-:W-:Y:S01]  /*1aa0*/  LOP3.LUT R8, R91, 0x6, R8, 0xf8, !PT ;  /* 0x000000065b087812 */ /* 0x000fe200078ef808 */
[----:B------:R-:W-:Y:S01]  /*1ab0*/  IMAD R4, R14, UR8, RZ ;  /* 0x000000080e047c24 */ /* 0x000fe2000f8e02ff */
[----:B------:R-:W-:Y:S01]  /*1ac0*/  ULOP3.LUT UR38, UR38, UR6, URZ, 0x3c, !UPT ;  /* 0x0000000626267292 */ /* 0x000fe2000f8e3c3f */
[----:B------:R-:W-:Y:S01]  /*1ad0*/  IMAD.WIDE R10, R90, 0x80, RZ ;  /* 0x000000805a0a7825 */ /* 0x000fe200078e02ff */
[----:B------:R-:W-:Y:S01]  /*1ae0*/  ISETP.GE.OR P0, PT, R7, UR7, P0 ;  /* 0x0000000707007c0c */ /* 0x000fe20008706670 */
[----:B------:R-:W-:Y:S01]  /*1af0*/  UIMAD UR39, UR4, -0x6, UR39 ;  /* 0xfffffffa042778a4 */ /* 0x000fe2000f8e0227 */
[----:B------:R-:W-:Y:S01]  /*1b00*/  SHF.R.S32.HI R9, RZ, 0x1f, R8 ;  /* 0x0000001fff097819 */ /* 0x000fe20000011408 */
[----:B------:R-:W-:Y:S01]  /*1b10*/  IMAD R13, R89, UR9, R4 ;  /* 0x00000009590d7c24 */ /* 0x000fe2000f8e0204 */
[----:B------:R-:W-:Y:S01]  /*1b20*/  @UP1 ULOP3.LUT UR38, UR38, 0x1, UR4, 0x78, !UPT ;  /* 0x0000000126261892 */ /* 0x000fe2000f8e7804 */
[----:B------:R-:W-:Y:S01]  /*1b30*/  IADD3 R94, -R7, UR7, R0 ;  /* 0x00000007075e7c10 */ /* 0x000fe2000fffe100 */
[----:B------:R-:W-:Y:S01]  /*1b40*/  IMAD.MOV.U32 R0, RZ, RZ, -0x1 ;  /* 0xffffffffff007424 */ /* 0x000fe200078e00ff */
[----:B------:R-:W-:Y:S01]  /*1b50*/  LOP3.LUT R21, R10, R3, R6, 0xfe, !PT ;  /* 0x000000030a157212 */ /* 0x000fe200078efe06 */
[----:B------:R-:W-:-:S04]  /*1b60*/  IMAD.WIDE.U32 R4, R89, UR8, R8 ;  /* 0x0000000859047c25 */ /* 0x000fc8000f8e0008 */
[----:B------:R-:W-:Y:S02]  /*1b70*/  IMAD.IADD R5, R5, 0x1, R13 ;  /* 0x0000000105057824 */ /* 0x000fe400078e020d */
[----:B------:R-:W-:Y:S01]  /*1b80*/  IMAD.IADD R3, R12, 0x1, -R91 ;  /* 0x000000010c037824 */ /* 0x000fe200078e0a5b */
[----:B------:R-:W-:Y:S06]  /*1b90*/  @P0 BRA `(.L_x_28) ;  /* 0x0000003000a00947 */ /* 0x000fec0003800000 */
[----:B------:R-:W0:Y:S01]  /*1ba0*/  LDC.64 R12, c[0x0][0x5c8] ;  /* 0x00017200ff0c7b82 */ /* 0x000e220000000a00 */
[----:B------:R-:W-:Y:S01]  /*1bb0*/  ULDC.64 UR4, c[0x0][0x5c0] ;  /* 0x0001700000047ab9 */ /* 0x000fe20000000a00 */
[----:B------:R-:W-:Y:S01]  /*1bc0*/  BSSY B0, `(.L_x_28) ;  /* 0x0000325000007945 */ /* 0x000fe20003800000 */
[-C--:B0-----:R-:W-:Y:S02]  /*1bd0*/  IMAD R6, R11, R12.reuse, RZ ;  /* 0x0000000c0b067224 */ /* 0x081fe400078e02ff */
[----:B------:R-:W-:-:S04]  /*1be0*/  IMAD.WIDE.U32 R4, R21, R12, R4 ;  /* 0x0000000c15047225 */ /* 0x000fc800078e0004 */
[----:B------:R-:W-:Y:S01]  /*1bf0*/  IMAD R7, R21, R13, R6 ;  /* 0x0000000d15077224 */ /* 0x000fe200078e0206 */
[----:B------:R-:W-:-:S03]  /*1c00*/  IADD3 R4, P0, R4, UR4, RZ ;  /* 0x0000000404047c10 */ /* 0x000fc6000ff1e0ff */
[----:B------:R-:W-:Y:S01]  /*1c10*/  IMAD.IADD R7, R5, 0x1, R7 ;  /* 0x0000000105077824 */ /* 0x000fe200078e0207 */
[----:B------:R-:W-:-:S04]  /*1c20*/  LEA R6, P1, R12, R4, 0x3 ;  /* 0x000000040c067211 */ /* 0x000fc800078218ff */
[----:B------:R-:W-:Y:S02]  /*1c30*/  IADD3.X R5, R7, UR5, RZ, P0, !PT ;  /* 0x0000000507057c10 */ /* 0x000fe400087fe4ff */
[----:B-----5:R-:W-:Y:S02]  /*1c40*/  ISETP.NE.AND P0, PT, R23, RZ, PT ;  /* 0x000000ff1700720c */ /* 0x020fe40003f05270 */
[----:B------:R-:W-:-:S11]  /*1c50*/  LEA.HI.X R7, R12, R5, R13, 0x3, P1 ;  /* 0x000000050c077211 */ /* 0x000fd600008f1c0d */
[----:B------:R-:W-:Y:S05]  /*1c60*/  @!P0 BRA `(.L_x_29) ;  /* 0x0000002400608947 */ /* 0x000fea0003800000 */
[----:B------:R-:W0:Y:S01]  /*1c70*/  LDC.64 R90, c[0x0][0x5b0] ;  /* 0x00016c00ff5a7b82 */ /* 0x000e220000000a00 */
[----:B------:R-:W-:Y:S01]  /*1c80*/  ULDC.64 UR4, c[0x0][0x5b8] ;  /* 0x00016e0000047ab9 */ /* 0x000fe20000000a00 */
[----:B------:R-:W-:Y:S01]  /*1c90*/  ISETP.GE.AND P1, PT, R94, 0x1, PT ;  /* 0x000000015e00780c */ /* 0x000fe20003f26270 */
[----:B------:R-:W-:Y:S01]  /*1ca0*/  IMAD R10, R14, UR4, RZ ;  /* 0x000000040e0a7c24 */ /* 0x000fe2000f8e02ff */
[----:B------:R-:W-:Y:S01]  /*1cb0*/  BSSY B1, `(.L_x_30) ;  /* 0x000000e000017945 */ /* 0x000fe20003800000 */
[----:B------:R-:W-:Y:S01]  /*1cc0*/  IMAD.WIDE.U32 R14, R89, UR4, R8 ;  /* 0x00000004590e7c25 */ /* 0x000fe2000f8e0008 */
[----:B------:R-:W-:Y:S02]  /*1cd0*/  ISETP.LT.OR P5, PT, R3, 0x1, !P1 ;  /* 0x000000010300780c */ /* 0x000fe40004fa1670 */
[----:B------:R-:W1:Y:S01]  /*1ce0*/  LDC.64 R92, c[0x0][0x5a8] ;  /* 0x00016a00ff5c7b82 */ /* 0x000e620000000a00 */
[----:B------:R-:W-:Y:S02]  /*1cf0*/  IMAD R13, R89, UR5, R10 ;  /* 0x00000005590d7c24 */ /* 0x000fe4000f8e020a */
[----:B------:R-:W-:-:S02]  /*1d00*/  IMAD.MOV.U32 R12, RZ, RZ, R14 ;  /* 0x000000ffff0c7224 */ /* 0x000fc400078e000e */
[----:B------:R-:W-:Y:S02]  /*1d10*/  IMAD.IADD R13, R15, 0x1, R13 ;  /* 0x000000010f0d7824 */ /* 0x000fe400078e020d */
[-C--:B0-----:R-:W-:Y:S02]  /*1d20*/  IMAD R10, R11, R90.reuse, RZ ;  /* 0x0000005a0b0a7224 */ /* 0x081fe400078e02ff */
[----:B------:R-:W-:-:S04]  /*1d30*/  IMAD.WIDE.U32 R8, R21, R90, R12 ;  /* 0x0000005a15087225 */ /* 0x000fc800078e000c */
[----:B------:R-:W-:Y:S01]  /*1d40*/  IMAD R89, R21, R91, R10 ;  /* 0x0000005b15597224 */ /* 0x000fe200078e020a */
[----:B-1----:R-:W-:-:S04]  /*1d50*/  IADD3 R8, P0, R8, R92, RZ ;  /* 0x0000005c08087210 */ /* 0x002fc80007f1e0ff */
[----:B------:R-:W-:Y:S01]  /*1d60*/  IADD3.X R9, R93, R9, R89, P0, !PT ;  /* 0x000000095d097210 */ /* 0x000fe200007fe459 */
[----:B------:R-:W-:Y:S08]  /*1d70*/  @P5 BRA `(.L_x_31) ;  /* 0x0000000000045947 */ /* 0x000ff00003800000 */
[----:B------:R0:W5:Y:S02]  /*1d80*/  LDG.E.U8 R88, desc[UR36][R8.64] ;  /* 0x0000002408587981 */ /* 0x000164000c1e1100 */
.L_x_31:
[----:B------:R-:W-:Y:S05]  /*1d90*/  BSYNC B1 ;  /* 0x0000000000017941 */ /* 0x000fea0003800000 */
.L_x_30:
[----:B-----5:R-:W-:Y:S01]  /*1da0*/  LOP3.LUT R15, R88, 0xffff, RZ, 0xc0, !PT ;  /* 0x0000ffff580f7812 */ /* 0x020fe200078ec0ff */
[C---:B------:R-:W-:Y:S01]  /*1db0*/  IMAD.SHL.U32 R10, R90.reuse, 0x8, RZ ;  /* 0x000000085a0a7824 */ /* 0x040fe200078e00ff */
[----:B------:R-:W-:Y:S01]  /*1dc0*/  SHF.L.U64.HI R11, R90, 0x3, R91 ;  /* 0x000000035a0b7819 */ /* 0x000fe2000001025b */
[----:B------:R-:W-:Y:S01]  /*1dd0*/  BSSY B1, `(.L_x_32) ;  /* 0x000000e000017945 */ /* 0x000fe20003800000 */
[----:B------:R-:W-:Y:S02]  /*1de0*/  PRMT R20, R15, 0x8880, RZ ;  /* 0x000088800f147816 */ /* 0x000fe400000000ff */
[----:B------:R-:W-:Y:S01]  /*1df0*/  ISETP.LT.OR P2, PT, R3, 0x2, !P1 ;  /* 0x000000020300780c */ /* 0x000fe20004f41670 */
[----:B------:R-:W-:Y:S01]  /*1e00*/  IMAD.WIDE.U32 R10, R21, R90, R10 ;  /* 0x0000005a150a7225 */ /* 0x000fe200078e000a */
[----:B------:R-:W-:-:S03]  /*1e10*/  ISETP.GE.AND P0, PT, R94, 0x9, PT ;  /* 0x000000095e00780c */ /* 0x000fc60003f06270 */
[----:B------:R-:W-:Y:S01]  /*1e20*/  IMAD R15, R20, R23, RZ ;  /* 0x00000017140f7224 */ /* 0x000fe200078e02ff */
[----:B------:R-:W-:Y:S01]  /*1e30*/  IADD3 R10, P3, P4, R14, R92, R10 ;  /* 0x0000005c0e0a7210 */ /* 0x000fe20007c7e00a */
[----:B------:R-:W-:Y:S02]  /*1e40*/  IMAD.IADD R20, R89, 0x1, R11 ;  /* 0x0000000159147824 */ /* 0x000fe400078e020b */
[----:B------:R-:W-:-:S05]  /*1e50*/  @!P5 IMAD R21, R24, R22, R15 ;  /* 0x000000161815d224 */ /* 0x000fca00078e020f */
[----:B------:R1:W-:Y:S01]  /*1e60*/  @!P5 STG.E.U8 desc[UR36][R4.64], R21 ;  /* 0x000000150400d986 */ /* 0x0003e2000c101124 */
[----:B------:R-:W-:Y:S05]  /*1e70*/  @P2 BRA `(.L_x_33) ;  /* 0x00000000000c2947 */ /* 0x000fea0003800000 */
[----:B------:R-:W2:Y:S02]  /*1e80*/  LDG.E.U8 R88, desc[UR36][R8.64+0x1] ;  /* 0x0000012408587981 */ /* 0x000ea4000c1e1100 */
[----:B--2---:R-:W-:-:S05]  /*1e90*/  PRMT R14, R88, 0x8880, RZ ;  /* 0x00008880580e7816 */ /* 0x004fca00000000ff */
[----:B------:R-:W-:-:S07]  /*1ea0*/  IMAD R15, R14, R23, RZ ;  /* 0x000000170e0f7224 */ /* 0x000fce00078e02ff */
.L_x_33:
[----:B------:R-:W-:Y:S05]  /*1eb0*/  BSYNC B1 ;  /* 0x0000000000017941 */ /* 0x000fea0003800000 */
.L_x_32:
[----:B------:R-:W-:Y:S01]  /*1ec0*/  ISETP.LT.OR P5, PT, R3, 0x1, !P0 ;  /* 0x000000010300780c */ /* 0x000fe200047a1670 */
[----:B------:R-:W-:Y:S01]  /*1ed0*/  @!P2 IMAD R25, R25, R22, R15 ;  /* 0x000000161919a224 */ /* 0x000fe200078e020f */
[----:B------:R-:W-:Y:S01]  /*1ee0*/  BSSY B1, `(.L_x_34) ;  /* 0x000000a000017945 */ /* 0x000fe20003800000 */
[----:B------:R-:W-:Y:S02]  /*1ef0*/  IADD3.X R11, R13, R93, R20, P3, P4 ;  /* 0x0000005d0d0b7210 */ /* 0x000fe40001fe8414 */
[C---:B------:R-:W-:Y:S01]  /*1f00*/  ISETP.LT.OR P3, PT, R3.reuse, 0x2, !P0 ;  /* 0x000000020300780c */ /* 0x040fe20004761670 */
[----:B------:R2:W-:Y:S01]  /*1f10*/  @!P2 STG.E.U8 desc[UR36][R4.64+0x1], R25 ;  /* 0x000001190400a986 */ /* 0x0005e2000c101124 */
[C---:B------:R-:W-:Y:S02]  /*1f20*/  ISETP.LT.OR P4, PT, R3.reuse, 0x9, !P1 ;  /* 0x000000090300780c */ /* 0x040fe40004f81670 */
[----:B------:R-:W-:-:S04]  /*1f30*/  ISETP.LT.OR P2, PT, R3, 0xa, !P1 ;  /* 0x0000000a0300780c */ /* 0x000fc80004f41670 */
[----:B------:R-:W-:Y:S09]  /*1f40*/  @P5 BRA `(.L_x_35) ;  /* 0x00000000000c5947 */ /* 0x000ff20003800000 */
[----:B------:R-:W3:Y:S02]  /*1f50*/  LDG.E.U8 R88, desc[UR36][R10.64] ;  /* 0x000000240a587981 */ /* 0x000ee4000c1e1100 */
[----:B---3--:R-:W-:-:S05]  /*1f60*/  PRMT R12, R88, 0x8880, RZ ;  /* 0x00008880580c7816 */ /* 0x008fca00000000ff */
[----:B------:R-:W-:-:S07]  /*1f70*/  IMAD R15, R12, R23, RZ ;  /* 0x000000170c0f7224 */ /* 0x000fce00078e02ff */
.L_x_35:
[----:B------:R-:W-:Y:S05]  /*1f80*/  BSYNC B1 ;  /* 0x0000000000017941 */ /* 0x000fea0003800000 */
.L_x_34:
[----:B------:R-:W-:Y:S01]  /*1f90*/  @!P5 IMAD R13, R26, R22, R15 ;  /* 0x000000161a0dd224 */ /* 0x000fe200078e020f */
[----:B------:R-:W-:Y:S04]  /*1fa0*/  BSSY B1, `(.L_x_36) ;  /* 0x0000006000017945 */ /* 0x000fe80003800000 */
[----:B------:R3:W-:Y:S01]  /*1fb0*/  @!P5 STG.E.U8 desc[UR36][R6.64], R13 ;  /* 0x0000000d0600d986 */ /* 0x0007e2000c101124 */
[----:B------:R-:W-:Y:S05]  /*1fc0*/  @P3 BRA `(.L_x_37) ;  /* 0x00000000000c3947 */ /* 0x000fea0003800000 */
[----:B------:R-:W4:Y:S02]  /*1fd0*/  LDG.E.U8 R88, desc[UR36][R10.64+0x1] ;  /* 0x000001240a587981 */ /* 0x000f24000c1e1100 */
[----:B----4-:R-:W-:-:S05]  /*1fe0*/  PRMT R12, R88, 0x8880, RZ ;  /* 0x00008880580c7816 */ /* 0x010fca00000000ff */
[----:B------:R-:W-:-:S07]  /*1ff0*/  IMAD R15, R12, R23, RZ ;  /* 0x000000170c0f7224 */ /* 0x000fce00078e02ff */
.L_x_37:
[----:B------:R-:W-:Y:S05]  /*2000*/  BSYNC B1 ;  /* 0x0000000000017941 */ /* 0x000fea0003800000 */
.L_x_36:
[----:B------:R-:W-:Y:S01]  /*2010*/  @!P3 IMAD R27, R27, R22, R15 ;  /* 0x000000161b1bb224 */ /* 0x000fe200078e020f */
[----:B------:R-:W-:Y:S04]  /*2020*/  BSSY B1, `(.L_x_38) ;  /* 0x0000006000017945 */ /* 0x000fe80003800000 */
[----:B------:R4:W-:Y:S01]  /*2030*/  @!P3 STG.E.U8 desc[UR36][R6.64+0x1], R27 ;  /* 0x0000011b0600b986 */ /* 0x0009e2000c101124 */
[----:B------:R-:W-:Y:S05]  /*2040*/  @P4 BRA `(.L_x_39) ;  /* 0x00000000000c4947 */ /* 0x000fea0003800000 */
[----:B------:R-:W5:Y:S02]  /*2050*/  LDG.E.U8 R88, desc[UR36][R8.64+0x8] ;  /* 0x0000082408587981 */ /* 0x000f64000c1e1100 */
[----:B-----5:R-:W-:-:S05]  /*2060*/  PRMT R12, R88, 0x8880, RZ ;  /* 0x00008880580c7816 */ /* 0x020fca00000000ff */
[----:B------:R-:W-:-:S07]  /*2070*/  IMAD R15, R12, R23, RZ ;  /* 0x000000170c0f7224 */ /* 0x000fce00078e02ff */
.L_x_39:
[----:B------:R-:W-:Y:S05]  /*2080*/  BSYNC B1 ;  /* 0x0000000000017941 */ /* 0x000fea0003800000 */
.L_x_38:
[----:B---3--:R-:W-:Y:S01]  /*2090*/  @!P4 IMAD R13, R28, R22, R15 ;  /* 0x000000161c0dc224 */ /* 0x008fe200078e020f */
[----:B------:R-:W-:Y:S04]  /*20a0*/  BSSY B1, `(.L_x_40) ;  /* 0x0000006000017945 */ /* 0x000fe80003800000 */
[----:B------:R3:W-:Y:S01]  /*20b0*/  @!P4 STG.E.U8 desc[UR36][R4.64+0x8], R13 ;  /* 0x0000080d0400c986 */ /* 0x0007e2000c101124 */
[----:B------:R-:W-:Y:S05]  /*20c0*/  @P2 BRA `(.L_x_41) ;  /* 0x00000000000c2947 */ /* 0x000fea0003800000 */
[----:B------:R-:W5:Y:S02]  /*20d0*/  LDG.E.U8 R88, desc[UR36][R8.64+0x9] ;  /* 0x0000092408587981 */ /* 0x000f64000c1e1100 */
[----:B-----5:R-:W-:-:S05]  /*20e0*/  PRMT R12, R88, 0x8880, RZ ;  /* 0x00008880580c7816 */ /* 0x020fca00000000ff */
[----:B------:R-:W-:-:S07]  /*20f0*/  IMAD R15, R12, R23, RZ ;  /* 0x000000170c0f7224 */ /* 0x000fce00078e02ff */
.L_x_41:
[----:B------:R-:W-:Y:S05]  /*2100*/  BSYNC B1 ;  /* 0x0000000000017941 */ /* 0x000fea0003800000 */
.L_x_40:
[----:B------:R-:W-:Y:S01]  /*2110*/  ISETP.LT.OR P4, PT, R3, 0x9, !P0 ;  /* 0x000000090300780c */ /* 0x000fe20004781670 */
[----:B------:R-:W-:Y:S01]  /*2120*/  @!P2 IMAD R29, R29, R22, R15 ;  /* 0x000000161d1da224 */ /* 0x000fe200078e020f */
[----:B------:R-:W-:Y:S01]  /*2130*/  BSSY B1, `(.L_x_42) ;  /* 0x0000009000017945 */ /* 0x000fe20003800000 */
[C---:B------:R-:W-:Y:S02]  /*2140*/  ISETP.LT.OR P3, PT, R3.reuse, 0xa, !P0 ;  /* 0x0000000a0300780c */ /* 0x040fe40004761670 */
[C---:B------:R-:W-:Y:S01]  /*2150*/  ISETP.LT.OR P5, PT, R3.reuse, 0x11, !P1 ;  /* 0x000000110300780c */ /* 0x040fe20004fa1670 */
[----:B------:R0:W-:Y:S01]  /*2160*/  @!P2 STG.E.U8 desc[UR36][R4.64+0x9], R29 ;  /* 0x0000091d0400a986 */ /* 0x0001e2000c101124 */
[----:B------:R-:W-:-:S06]  /*2170*/  ISETP.LT.OR P2, PT, R3, 0x12, !P1 ;  /* 0x000000120300780c */ /* 0x000fcc0004f41670 */
[----:B------:R-:W-:Y:S07]  /*2180*/  @P4 BRA `(.L_x_43) ;  /* 0x00000000000c4947 */ /* 0x000fee0003800000 */
[----:B------:R-:W5:Y:S02]  /*2190*/  LDG.E.U8 R88, desc[UR36][R10.64+0x8] ;  /* 0x000008240a587981 */ /* 0x000f64000c1e1100 */
[----:B-----5:R-:W-:-:S05]  /*21a0*/  PRMT R12, R88, 0x8880, RZ ;  /* 0x00008880580c7816 */ /* 0x020fca00000000ff */
[----:B------:R-:W-:-:S07]  /*21b0*/  IMAD R15, R12, R23, RZ ;  /* 0x000000170c0f7224 */ /* 0x000fce00078e02ff */
.L_x_43:
[----:B------:R-:W-:Y:S05]  /*21c0*/  BSYNC B1 ;  /* 0x0000000000017941 */ /* 0x000fea0003800000 */
.L_x_42:
[----:B---3--:R-:W-:Y:S01]  /*21d0*/  @!P4 IMAD R13, R30, R22, R15 ;  /* 0x000000161e0dc224 */ /* 0x008fe200078e020f */
[----:B------:R-:W-:Y:S04]  /*21e0*/  BSSY B1, `(.L_x_44) ;  /* 0x0000006000017945 */ /* 0x000fe80003800000 */
[----:B------:R3:W-:Y:S01]  /*21f0*/  @!P4 STG.E.U8 desc[UR36][R6.64+0x8], R13 ;  /* 0x0000080d0600c986 */ /* 0x0007e2000c101124 */
[----:B------:R-:W-:Y:S05]  /*2200*/  @P3 BRA `(.L_x_45) ;  /* 0x00000000000c3947 */ /* 0x000fea0003800000 */
[----:B------:R-:W5:Y:S02]  /*2210*/  LDG.E.U8 R88, desc[UR36][R10.64+0x9] ;  /* 0x000009240a587981 */ /* 0x000f64000c1e1100 */
[----:B-----5:R-:W-:-:S05]  /*2220*/  PRMT R12, R88, 0x8880, RZ ;  /* 0x00008880580c7816 */ /* 0x020fca00000000ff */
[----:B------:R-:W-:-:S07]  /*2230*/  IMAD R15, R12, R23, RZ ;  /* 0x000000170c0f7224 */ /* 0x000fce00078e02ff */
.L_x_45:
[----:B------:R-:W-:Y:S05]  /*2240*/  BSYNC B1 ;  /* 0x0000000000017941 */ /* 0x000fea0003800000 */
.L_x_44:
[----:B------:R-:W-:Y:S01]  /*2250*/  @!P3 IMAD R31, R31, R22, R15 ;  /* 0x000000161f1fb224 */ /* 0x000fe200078e020f */
[----:B------:R-:W-:Y:S04]  /*2260*/  BSSY B1, `(.L_x_46) ;  /* 0x0000006000017945 */ /* 0x000fe80003800000 */
[----:B------:R0:W-:Y:S01]  /*2270*/  @!P3 STG.E.U8 desc[UR36][R6.64+0x9], R31 ;  /* 0x0000091f0600b986 */ /* 0x0001e2000c101124 */
[----:B------:R-:W-:Y:S05]  /*2280*/  @P5 BRA `(.L_x_47) ;  /* 0x00000000000c5947 */ /* 0x000fea0003800000 */
[----:B------:R-:W5:Y:S02]  /*2290*/  LDG.E.U8 R88, desc[UR36][R8.64+0x10] ;  /* 0x0000102408587981 */ /* 0x000f64000c1e1100 */
[----:B-----5:R-:W-:-:S05]  /*22a0*/  PRMT R12, R88, 0x8880, RZ ;  /* 0x00008880580c7816 */ /* 0x020fca00000000ff */
[----:B------:R-:W-:-:S07]  /*22b0*/  IMAD R15, R12, R23, RZ ;  /* 0x000000170c0f7224 */ /* 0x000fce00078e02ff */
.L_x_47:
[----:B------:R-:W-:Y:S05]  /*22c0*/  BSYNC B1 ;  /* 0x0000000000017941 */ /* 0x000fea0003800000 */
.L_x_46:
[----:B---3--:R-:W-:Y:S01]  /*22d0*/  @!P5 IMAD R13, R32, R22, R15 ;  /* 0x00000016200dd224 */ /* 0x008fe200078e020f */
[----:B------:R-:W-:Y:S04]  /*22e0*/  BSSY B1, `(.L_x_48) ;  /* 0x0000006000017945 */ /* 0x000fe80003800000 */
[----:B------:R3:W-:Y:S01]  /*22f0*/  @!P5 STG.E.U8 desc[UR36][R4.64+0x10], R13 ;  /* 0x0000100d0400d986 */ /* 0x0007e2000c101124 */
[----:B------:R-:W-:Y:S05]  /*2300*/  @P2 BRA `(.L_x_49) ;  /* 0x00000000000c2947 */ /* 0x000fea0003800000 */
[----:B------:R-:W5:Y:S02]  /*2310*/  LDG.E.U8 R88, desc[UR36][R8.64+0x11] ;  /* 0x0000112408587981 */ /* 0x000f64000c1e1100 */
[----:B-----5:R-:W-:-:S05]  /*2320*/  PRMT R12, R88, 0x8880, RZ ;  /* 0x00008880580c7816 */ /* 0x020fca00000000ff */
[----:B------:R-:W-:-:S07]  /*2330*/  IMAD R15, R12, R23, RZ ;  /* 0x000000170c0f7224 */ /* 0x000fce00078e02ff */
.L_x_49:
[----:B------:R-:W-:Y:S05]  /*2340*/  BSYNC B1 ;  /* 0x0000000000017941 */ /* 0x000fea0003800000 */
.L_x_48:
        /* <DEDUP_REMOVED lines=11> */
.L_x_51:
[----:B------:R-:W-:Y:S05]  /*2400*/  BSYNC B1 ;  /* 0x0000000000017941 */ /* 0x000fea0003800000 */
.L_x_50:
[----:B---3--:R-:W-:Y:S01]  /*2410*/  @!P4 IMAD R13, R34, R22, R15 ;  /* 0x00000016220dc224 */ /* 0x008fe200078e020f */
[----:B------:R-:W-:Y:S04]  /*2420*/  BSSY B1, `(.L_x_52) ;  /* 0x0000006000017945 */ /* 0x000fe80003800000 */
[----:B------:R3:W-:Y:S01]  /*2430*/  @!P4 STG.E.U8 desc[UR36][R6.64+0x10], R13 ;  /* 0x0000100d0600c986 */ /* 0x0007e2000c101124 */
[----:B------:R-:W-:Y:S05]  /*2440*/  @P3 BRA `(.L_x_53) ;  /* 0x00000000000c3947 */ /* 0x000fea0003800000 */
[----:B------:R-:W5:Y:S02]  /*2450*/  LDG.E.U8 R88, desc[UR36][R10.64+0x11] ;  /* 0x000011240a587981 */ /* 0x000f64000c1e1100 */
[----:B-----5:R-:W-:-:S05]  /*2460*/  PRMT R12, R88, 0x8880, RZ ;  /* 0x00008880580c7816 */ /* 0x020fca00000000ff */
[----:B------:R-:W-:-:S07]  /*2470*/  IMAD R15, R12, R23, RZ ;  /* 0x000000170c0f7224 */ /* 0x000fce00078e02ff */
.L_x_53:
[----:B------:R-:W-:Y:S05]  /*2480*/  BSYNC B1 ;  /* 0x0000000000017941 */ /* 0x000fea0003800000 */
.L_x_52:
[----:B------:R-:W-:Y:S01]  /*2490*/  @!P3 IMAD R35, R35, R22, R15 ;  /* 0x000000162323b224 */ /* 0x000fe200078e020f */
[----:B------:R-:W-:Y:S04]  /*24a0*/  BSSY B1, `(.L_x_54) ;  /* 0x0000006000017945 */ /* 0x000fe80003800000 */
[----:B------:R0:W-:Y:S01]  /*24b0*/  @!P3 STG.E.U8 desc[UR36][R6.64+0x11], R35 ;  /* 0x000011230600b986 */ /* 0x0001e2000c101124 */
[----:B------:R-:W-:Y:S05]  /*24c0*/  @P5 BRA `(.L_x_55) ;  /* 0x00000000000c5947 */ /* 0x000fea0003800000 */
[----:B------:R-:W5:Y:S02]  /*24d0*/  LDG.E.U8 R88, desc[UR36][R8.64+0x18] ;  /* 0x0000182408587981 */ /* 0x000f64000c1e1100 */
[----:B-----5:R-:W-:-:S05]  /*24e0*/  PRMT R12, R88, 0x8880, RZ ;  /* 0x00008880580c7816 */ /* 0x020fca00000000ff */
[----:B------:R-:W-:-:S07]  /*24f0*/  IMAD R15, R12, R23, RZ ;  /* 0x000000170c0f7224 */ /* 0x000fce00078e02ff */
.L_x_55:
[----:B------:R-:W-:Y:S05]  /*2500*/  BSYNC B1 ;  /* 0x0000000000017941 */ /* 0x000fea0003800000 */
.L_x_54:
[----:B---3--:R-:W-:Y:S01]  /*2510*/  @!P5 IMAD R13, R36, R22, R15 ;  /* 0x00000016240dd224 */ /* 0x008fe200078e020f */
[----:B------:R-:W-:Y:S04]  /*2520*/  BSSY B1, `(.L_x_56) ;  /* 0x0000006000017945 */ /* 0x000fe80003800000 */
[----:B------:R3:W-:Y:S01]  /*2530*/  @!P5 STG.E.U8 desc[UR36][R4.64+0x18], R13 ;  /* 0x0000180d0400d986 */ /* 0x0007e2000c101124 */
[----:B------:R-:W-:Y:S05]  /*2540*/  @P2 BRA `(.L_x_57) ;  /* 0x00000000000c2947 */ /* 0x000fea0003800000 */
[----:B------:R-:W5:Y:S02]  /*2550*/  LDG.E.U8 R88, desc[UR36][R8.64+0x19] ;  /* 0x0000192408587981 */ /* 0x000f64000c1e1100 */
[----:B-----5:R-:W-:-:S05]  /*2560*/  PRMT R12, R88, 0x8880, RZ ;  /* 0x00008880580c7816 */ /* 0x020fca00000000ff */
[----:B------:R-:W-:-:S07]  /*2570*/  IMAD R15, R12, R23, RZ ;  /* 0x000000170c0f7224 */ /* 0x000fce00078e02ff */
.L_x_57:
[----:B------:R-:W-:Y:S05]  /*2580*/  BSYNC B1 ;  /* 0x0000000000017941 */ /* 0x000fea0003800000 */
.L_x_56:
        /* <DEDUP_REMOVED lines=11> */
.L_x_59:
[----:B------:R-:W-:Y:S05]  /*2640*/  BSYNC B1 ;  /* 0x0000000000017941 */ /* 0x000fea0003800000 */
.L_x_58:
[----:B---3--:R-:W-:Y:S01]  /*2650*/  @!P4 IMAD R13, R38, R22, R15 ;  /* 0x00000016260dc224 */ /* 0x008fe200078e020f */
[----:B------:R-:W-:Y:S04]  /*2660*/  BSSY B1, `(.L_x_60) ;  /* 0x0000006000017945 */ /* 0x000fe80003800000 */
[----:B------:R3:W-:Y:S01]  /*2670*/  @!P4 STG.E.U8 desc[UR36][R6.64+0x18], R13 ;  /* 0x0000180d0600c986 */ /* 0x0007e2000c101124 */
[----:B------:R-:W-:Y:S05]  /*2680*/  @P3 BRA `(.L_x_61) ;  /* 0x00000000000c3947 */ /* 0x000fea0003800000 */
[----:B------:R-:W5:Y:S02]  /*2690*/  LDG.E.U8 R88, desc[UR36][R10.64+0x19] ;  /* 0x000019240a587981 */ /* 0x000f64000c1e1100 */
[----:B-----5:R-:W-:-:S05]  /*26a0*/  PRMT R12, R88, 0x8880, RZ ;  /* 0x00008880580c7816 */ /* 0x020fca00000000ff */
[----:B------:R-:W-:-:S07]  /*26b0*/  IMAD R15, R12, R23, RZ ;  /* 0x000000170c0f7224 */ /* 0x000fce00078e02ff */
.L_x_61:
[----:B------:R-:W-:Y:S05]  /*26c0*/  BSYNC B1 ;  /* 0x0000000000017941 */ /* 0x000fea0003800000 */
.L_x_60:
[----:B------:R-:W-:Y:S01]  /*26d0*/  @!P3 IMAD R39, R39, R22, R15 ;  /* 0x000000162727b224 */ /* 0x000fe200078e020f */
[----:B------:R-:W-:Y:S04]  /*26e0*/  BSSY B1, `(.L_x_62) ;  /* 0x0000006000017945 */ /* 0x000fe80003800000 */
[----:B------:R0:W-:Y:S01]  /*26f0*/  @!P3 STG.E.U8 desc[UR36][R6.64+0x19], R39 ;  /* 0x000019270600b986 */ /* 0x0001e2000c101124 */
[----:B------:R-:W-:Y:S05]  /*2700*/  @P5 BRA `(.L_x_63) ;  /* 0x00000000000c5947 */ /* 0x000fea0003800000 */
[----:B------:R-:W5:Y:S02]  /*2710*/  LDG.E.U8 R88, desc[UR36][R8.64+0x20] ;  /* 0x0000202408587981 */ /* 0x000f64000c1e1100 */
[----:B-----5:R-:W-:-:S05]  /*2720*/  PRMT R12, R88, 0x8880, RZ ;  /* 0x00008880580c7816 */ /* 0x020fca00000000ff */
[----:B------:R-:W-:-:S07]  /*2730*/  IMAD R15, R12, R23, RZ ;  /* 0x000000170c0f7224 */ /* 0x000fce00078e02ff */
.L_x_63:
[----:B------:R-:W-:Y:S05]  /*2740*/  BSYNC B1 ;  /* 0x0000000000017941 */ /* 0x000fea0003800000 */
.L_x_62:
[----:B---3--:R-:W-:Y:S01]  /*2750*/  @!P5 IMAD R13, R40, R22, R15 ;  /* 0x00000016280dd224 */ /* 0x008fe200078e020f */
[----:B------:R-:W-:Y:S04]  /*2760*/  BSSY B1, `(.L_x_64) ;  /* 0x0000006000017945 */ /* 0x000fe80003800000 */
[----:B------:R3:W-:Y:S01]  /*2770*/  @!P5 STG.E.U8 desc[UR36][R4.64+0x20], R13 ;  /* 0x0000200d0400d986 */ /* 0x0007e2000c101124 */
[----:B------:R-:W-:Y:S05]  /*2780*/  @P2 BRA `(.L_x_65) ;  /* 0x00000000000c2947 */ /* 0x000fea0003800000 */
[----:B------:R-:W5:Y:S02]  /*2790*/  LDG.E.U8 R88, desc[UR36][R8.64+0x21] ;  /* 0x0000212408587981 */ /* 0x000f64000c1e1100 */
[----:B-----5:R-:W-:-:S05]  /*27a0*/  PRMT R12, R88, 0x8880, RZ ;  /* 0x00008880580c7816 */ /* 0x020fca00000000ff */
[----:B------:R-:W-:-:S07]  /*27b0*/  IMAD R15, R12, R23, RZ ;  /* 0x000000170c0f7224 */ /* 0x000fce00078e02ff */
.L_x_65:
[----:B------:R-:W-:Y:S05]  /*27c0*/  BSYNC B1 ;  /* 0x0000000000017941 */ /* 0x000fea0003800000 */
.L_x_64:
        /* <DEDUP_REMOVED lines=11> */
.L_x_67:
[----:B------:R-:W-:Y:S05]  /*2880*/  BSYNC B1 ;  /* 0x0000000000017941 */ /* 0x000fea0003800000 */
.L_x_66:
[----:B---3--:R-:W-:Y:S01]  /*2890*/  @!P4 IMAD R13, R42, R22, R15 ;  /* 0x000000162a0dc224 */ /* 0x008fe200078e020f */
[----:B------:R-:W-:Y:S04]  /*28a0*/  BSSY B1, `(.L_x_68) ;  /* 0x0000006000017945 */ /* 0x000fe80003800000 */
[----:B------:R3:W-:Y:S01]  /*28b0*/  @!P4 STG.E.U8 desc[UR36][R6.64+0x20], R13 ;  /* 0x0000200d0600c986 */ /* 0x0007e2000c101124 */
[----:B------:R-:W-:Y:S05]  /*28c0*/  @P3 BRA `(.L_x_69) ;  /* 0x00000000000c3947 */ /* 0x000fea0003800000 */
[----:B------:R-:W5:Y:S02]  /*28d0*/  LDG.E.U8 R88, desc[UR36][R10.64+0x21] ;  /* 0x000021240a587981 */ /* 0x000f64000c1e1100 */
[----:B-----5:R-:W-:-:S05]  /*28e0*/  PRMT R12, R88, 0x8880, RZ ;  /* 0x00008880580c7816 */ /* 0x020fca00000000ff */
[----:B------:R-:W-:-:S07]  /*28f0*/  IMAD R15, R12, R23, RZ ;  /* 0x000000170c0f7224 */ /* 0x000fce00078e02ff */
.L_x_69:
[----:B------:R-:W-:Y:S05]  /*2900*/  BSYNC B1 ;  /* 0x0000000000017941 */ /* 0x000fea0003800000 */
.L_x_68:
[----:B------:R-:W-:Y:S01]  /*2910*/  @!P3 IMAD R43, R43, R22, R15 ;  /* 0x000000162b2bb224 */ /* 0x000fe200078e020f */
[----:B------:R-:W-:Y:S04]  /*2920*/  BSSY B1, `(.L_x_70) ;  /* 0x0000006000017945 */ /* 0x000fe80003800000 */
[----:B------:R0:W-:Y:S01]  /*2930*/  @!P3 STG.E.U8 desc[UR36][R6.64+0x21], R43 ;  /* 0x0000212b0600b986 */ /* 0x0001e2000c101124 */
[----:B------:R-:W-:Y:S05]  /*2940*/  @P5 BRA `(.L_x_71) ;  /* 0x00000000000c5947 */ /* 0x000fea0003800000 */
[----:B------:R-:W5:Y:S02]  /*2950*/  LDG.E.U8 R88, desc[UR36][R8.64+0x28] ;  /* 0x0000282408587981 */ /* 0x000f64000c1e1100 */
[----:B-----5:R-:W-:-:S05]  /*2960*/  PRMT R12, R88, 0x8880, RZ ;  /* 0x00008880580c7816 */ /* 0x020fca00000000ff */
[----:B------:R-:W-:-:S07]  /*2970*/  IMAD R15, R12, R23, RZ ;  /* 0x000000170c0f7224 */ /* 0x000fce00078e02ff */
.L_x_71:
[----:B------:R-:W-:Y:S05]  /*2980*/  BSYNC B1 ;  /* 0x0000000000017941 */ /* 0x000fea0003800000 */
.L_x_70:
[----:B---3--:R-:W-:Y:S01]  /*2990*/  @!P5 IMAD R13, R44, R22, R15 ;  /* 0x000000162c0dd224 */ /* 0x008fe200078e020f */
[----:B------:R-:W-:Y:S04]  /*29a0*/  BSSY B1, `(.L_x_72) ;  /* 0x0000006000017945 */ /* 0x000fe80003800000 */
[----:B------:R3:W-:Y:S01]  /*29b0*/  @!P5 STG.E.U8 desc[UR36][R4.64+0x28], R13 ;  /* 0x0000280d0400d986 */ /* 0x0007e2000c101124 */
[----:B------:R-:W-:Y:S05]  /*29c0*/  @P2 BRA `(.L_x_73) ;  /* 0x00000000000c2947 */ /* 0x000fea0003800000 */
[----:B------:R-:W5:Y:S02]  /*29d0*/  LDG.E.U8 R88, desc[UR36][R8.64+0x29] ;  /* 0x0000292408587981 */ /* 0x000f64000c1e1100 */
[----:B-----5:R-:W-:-:S05]  /*29e0*/  PRMT R12, R88, 0x8880, RZ ;  /* 0x00008880580c7816 */ /* 0x020fca00000000ff */
[----:B------:R-:W-:-:S07]  /*29f0*/  IMAD R15, R12, R23, RZ ;  /* 0x000000170c0f7224 */ /* 0x000fce00078e02ff */
.L_x_73:
[----:B------:R-:W-:Y:S05]  /*2a00*/  BSYNC B1 ;  /* 0x0000000000017941 */ /* 0x000fea0003800000 */
.L_x_72:
        /* <DEDUP_REMOVED lines=11> */
.L_x_75:
[----:B------:R-:W-:Y:S05]  /*2ac0*/  BSYNC B1 ;  /* 0x0000000000017941 */ /* 0x000fea0003800000 */
.L_x_74:
[----:B---3--:R-:W-:Y:S01]  /*2ad0*/  @!P4 IMAD R13, R46, R22, R15 ;  /* 0x000000162e0dc224 */ /* 0x008fe200078e020f */
[----:B------:R-:W-:Y:S04]  /*2ae0*/  BSSY B1, `(.L_x_76) ;  /* 0x0000006000017945 */ /* 0x000fe80003800000 */
[----:B------:R3:W-:Y:S01]  /*2af0*/  @!P4 STG.E.U8 desc[UR36][R6.64+0x28], R13 ;  /* 0x0000280d0600c986 */ /* 0x0007e2000c101124 */
[----:B------:R-:W-:Y:S05]  /*2b00*/  @P3 BRA `(.L_x_77) ;  /* 0x00000000000c3947 */ /* 0x000fea0003800000 */
[----:B------:R-:W5:Y:S02]  /*2b10*/  LDG.E.U8 R88, desc[UR36][R10.64+0x29] ;  /* 0x000029240a587981 */ /* 0x000f64000c1e1100 */
[----:B-----5:R-:W-:-:S05]  /*2b20*/  PRMT R12, R88, 0x8880, RZ ;  /* 0x00008880580c7816 */ /* 0x020fca00000000ff */
[----:B------:R-:W-:-:S07]  /*2b30*/  IMAD R15, R12, R23, RZ ;  /* 0x000000170c0f7224 */ /* 0x000fce00078e02ff */
.L_x_77:
[----:B------:R-:W-:Y:S05]  /*2b40*/  BSYNC B1 ;  /* 0x0000000000017941 */ /* 0x000fea0003800000 */
.L_x_76:
[----:B------:R-:W-:Y:S01]  /*2b50*/  @!P3 IMAD R47, R47, R22, R15 ;  /* 0x000000162f2fb224 */ /* 0x000fe200078e020f */
[----:B------:R-:W-:Y:S04]  /*2b60*/  BSSY B1, `(.L_x_78) ;  /* 0x0000006000017945 */ /* 0x000fe80003800000 */
[----:B------:R0:W-:Y:S01]  /*2b70*/  @!P3 STG.E.U8 desc[UR36][R6.64+0x29], R47 ;  /* 0x0000292f0600b986 */ /* 0x0001e2000c101124 */
[----:B------:R-:W-:Y:S05]  /*2b80*/  @P5 BRA `(.L_x_79) ;  /* 0x00000000000c5947 */ /* 0x000fea0003800000 */
[----:B------:R-:W5:Y:S02]  /*2b90*/  LDG.E.U8 R88, desc[UR36][R8.64+0x30] ;  /* 0x0000302408587981 */ /* 0x000f64000c1e1100 */
[----:B-----5:R-:W-:-:S05]  /*2ba0*/  PRMT R12, R88, 0x8880, RZ ;  /* 0x00008880580c7816 */ /* 0x020fca00000000ff */
[----:B------:R-:W-:-:S07]  /*2bb0*/  IMAD R15, R12, R23, RZ ;  /* 0x000000170c0f7224 */ /* 0x000fce00078e02ff */
.L_x_79:
[----:B------:R-:W-:Y:S05]  /*2bc0*/  BSYNC B1 ;  /* 0x0000000000017941 */ /* 0x000fea0003800000 */
.L_x_78:
[----:B---3--:R-:W-:Y:S01]  /*2bd0*/  @!P5 IMAD R13, R48, R22, R15 ;  /* 0x00000016300dd224 */ /* 0x008fe200078e020f */
[----:B------:R-:W-:Y:S04]  /*2be0*/  BSSY B1, `(.L_x_80) ;  /* 0x0000006000017945 */ /* 0x000fe80003800000 */
[----:B------:R3:W-:Y:S01]  /*2bf0*/  @!P5 STG.E.U8 desc[UR36][R4.64+0x30], R13 ;  /* 0x0000300d0400d986 */ /* 0x0007e2000c101124 */
[----:B------:R-:W-:Y:S05]  /*2c00*/  @P2 BRA `(.L_x_81) ;  /* 0x00000000000c2947 */ /* 0x000fea0003800000 */
[----:B------:R-:W5:Y:S02]  /*2c10*/  LDG.E.U8 R88, desc[UR36][R8.64+0x31] ;  /* 0x0000312408587981 */ /* 0x000f64000c1e1100 */
[----:B-----5:R-:W-:-:S05]  /*2c20*/  PRMT R12, R88, 0x8880, RZ ;  /* 0x00008880580c7816 */ /* 0x020fca00000000ff */
[----:B------:R-:W-:-:S07]  /*2c30*/  IMAD R15, R12, R23, RZ ;  /* 0x000000170c0f7224 */ /* 0x000fce00078e02ff */
.L_x_81:
[----:B------:R-:W-:Y:S05]  /*2c40*/  BSYNC B1 ;  /* 0x0000000000017941 */ /* 0x000fea0003800000 */
.L_x_80:
        /* <DEDUP_REMOVED lines=11> */
.L_x_83:
[----:B------:R-:W-:Y:S05]  /*2d00*/  BSYNC B1 ;  /* 0x0000000000017941 */ /* 0x000fea0003800000 */
.L_x_82:
[----:B---3--:R-:W-:Y:S01]  /*2d10*/  @!P4 IMAD R13, R50, R22, R15 ;  /* 0x00000016320dc224 */ /* 0x008fe200078e020f */
[----:B------:R-:W-:Y:S04]  /*2d20*/  BSSY B1, `(.L_x_84) ;  /* 0x0000006000017945 */ /* 0x000fe80003800000 */
[----:B------:R3:W-:Y:S01]  /*2d30*/  @!P4 STG.E.U8 desc[UR36][R6.64+0x30], R13 ;  /* 0x0000300d0600c986 */ /* 0x0007e2000c101124 */
[----:B------:R-:W-:Y:S05]  /*2d40*/  @P3 BRA `(.L_x_85) ;  /* 0x00000000000c3947 */ /* 0x000fea0003800000 */
[----:B------:R-:W5:Y:S02]  /*2d50*/  LDG.E.U8 R88, desc[UR36][R10.64+0x31] ;  /* 0x000031240a587981 */ /* 0x000f64000c1e1100 */
[----:B-----5:R-:W-:-:S05]  /*2d60*/  PRMT R12, R88, 0x8880, RZ ;  /* 0x00008880580c7816 */ /* 0x020fca00000000ff */
[----:B------:R-:W-:-:S07]  /*2d70*/  IMAD R15, R12, R23, RZ ;  /* 0x000000170c0f7224 */ /* 0x000fce00078e02ff */
.L_x_85:
[----:B------:R-:W-:Y:S05]  /*2d80*/  BSYNC B1 ;  /* 0x0000000000017941 */ /* 0x000fea0003800000 */
.L_x_84:
[----:B------:R-:W-:Y:S01]  /*2d90*/  @!P3 IMAD R51, R51, R22, R15 ;  /* 0x000000163333b224 */ /* 0x000fe200078e020f */
[----:B------:R-:W-:Y:S04]  /*2da0*/  BSSY B1, `(.L_x_86) ;  /* 0x0000006000017945 */ /* 0x000fe80003800000 */
[----:B------:R0:W-:Y:S01]  /*2db0*/  @!P3 STG.E.U8 desc[UR36][R6.64+0x31], R51 ;  /* 0x000031330600b986 */ /* 0x0001e2000c101124 */
[----:B------:R-:W-:Y:S05]  /*2dc0*/  @P5 BRA `(.L_x_87) ;  /* 0x00000000000c5947 */ /* 0x000fea0003800000 */
[----:B------:R-:W5:Y:S02]  /*2dd0*/  LDG.E.U8 R88, desc[UR36][R8.64+0x38] ;  /* 0x0000382408587981 */ /* 0x000f64000c1e1100 */
[----:B-----5:R-:W-:-:S05]  /*2de0*/  PRMT R12, R88, 0x8880, RZ ;  /* 0x00008880580c7816 */ /* 0x020fca00000000ff */
[----:B------:R-:W-:-:S07]  /*2df0*/  IMAD R15, R12, R23, RZ ;  /* 0x000000170c0f7224 */ /* 0x000fce00078e02ff */
.L_x_87:
[----:B------:R-:W-:Y:S05]  /*2e00*/  BSYNC B1 ;  /* 0x0000000000017941 */ /* 0x000fea0003800000 */
.L_x_86:
[----:B---3--:R-:W-:Y:S01]  /*2e10*/  @!P5 IMAD R13, R52, R22, R15 ;  /* 0x00000016340dd224 */ /* 0x008fe200078e020f */
[----:B------:R-:W-:Y:S04]  /*2e20*/  BSSY B1, `(.L_x_88) ;  /* 0x0000006000017945 */ /* 0x000fe80003800000 */
[----:B------:R3:W-:Y:S01]  /*2e30*/  @!P5 STG.E.U8 desc[UR36][R4.64+0x38], R13 ;  /* 0x0000380d0400d986 */ /* 0x0007e2000c101124 */
[----:B------:R-:W-:Y:S05]  /*2e40*/  @P2 BRA `(.L_x_89) ;  /* 0x00000000000c2947 */ /* 0x000fea0003800000 */
[----:B------:R-:W5:Y:S02]  /*2e50*/  LDG.E.U8 R88, desc[UR36][R8.64+0x39] ;  /* 0x0000392408587981 */ /* 0x000f64000c1e1100 */
[----:B-----5:R-:W-:-:S05]  /*2e60*/  PRMT R12, R88, 0x8880, RZ ;  /* 0x00008880580c7816 */ /* 0x020fca00000000ff */
[----:B------:R-:W-:-:S07]  /*2e70*/  IMAD R15, R12, R23, RZ ;  /* 0x000000170c0f7224 */ /* 0x000fce00078e02ff */
.L_x_89:
[----:B------:R-:W-:Y:S05]  /*2e80*/  BSYNC B1 ;  /* 0x0000000000017941 */ /* 0x000fea0003800000 */
.L_x_88:
        /* <DEDUP_REMOVED lines=11> */
.L_x_91:
[----:B------:R-:W-:Y:S05]  /*2f40*/  BSYNC B1 ;  /* 0x0000000000017941 */ /* 0x000fea0003800000 */
.L_x_90:
[----:B---3--:R-:W-:Y:S01]  /*2f50*/  @!P4 IMAD R13, R54, R22, R15 ;  /* 0x00000016360dc224 */ /* 0x008fe200078e020f */
[----:B------:R-:W-:Y:S04]  /*2f60*/  BSSY B1, `(.L_x_92) ;  /* 0x0000006000017945 */ /* 0x000fe80003800000 */
[----:B------:R3:W-:Y:S01]  /*2f70*/  @!P4 STG.E.U8 desc[UR36][R6.64+0x38], R13 ;  /* 0x0000380d0600c986 */ /* 0x0007e2000c101124 */
[----:B------:R-:W-:Y:S05]  /*2f80*/  @P3 BRA `(.L_x_93) ;  /* 0x00000000000c3947 */ /* 0x000fea0003800000 */
[----:B------:R-:W5:Y:S02]  /*2f90*/  LDG.E.U8 R88, desc[UR36][R10.64+0x39] ;  /* 0x000039240a587981 */ /* 0x000f64000c1e1100 */
[----:B-----5:R-:W-:-:S05]  /*2fa0*/  PRMT R12, R88, 0x8880, RZ ;  /* 0x00008880580c7816 */ /* 0x020fca00000000ff */
[----:B------:R-:W-:-:S07]  /*2fb0*/  IMAD R15, R12, R23, RZ ;  /* 0x000000170c0f7224 */ /* 0x000fce00078e02ff */
.L_x_93:
[----:B------:R-:W-:Y:S05]  /*2fc0*/  BSYNC B1 ;  /* 0x0000000000017941 */ /* 0x000fea0003800000 */
.L_x_92:
[----:B------:R-:W-:Y:S01]  /*2fd0*/  @!P3 IMAD R55, R55, R22, R15 ;  /* 0x000000163737b224 */ /* 0x000fe200078e020f */
[----:B------:R-:W-:Y:S04]  /*2fe0*/  BSSY B1, `(.L_x_94) ;  /* 0x0000006000017945 */ /* 0x000fe80003800000 */
[----:B------:R0:W-:Y:S01]  /*2ff0*/  @!P3 STG.E.U8 desc[UR36][R6.64+0x39], R55 ;  /* 0x000039370600b986 */ /* 0x0001e2000c101124 */
[----:B------:R-:W-:Y:S05]  /*3000*/  @P5 BRA `(.L_x_95) ;  /* 0x00000000000c5947 */ /* 0x000fea0003800000 */
[----:B------:R-:W5:Y:S02]  /*3010*/  LDG.E.U8 R88, desc[UR36][R8.64+0x40] ;  /* 0x0000402408587981 */ /* 0x000f64000c1e1100 */
[----:B-----5:R-:W-:-:S05]  /*3020*/  PRMT R12, R88, 0x8880, RZ ;  /* 0x00008880580c7816 */ /* 0x020fca00000000ff */
[----:B------:R-:W-:-:S07]  /*3030*/  IMAD R15, R12, R23, RZ ;  /* 0x000000170c0f7224 */ /* 0x000fce00078e02ff */
.L_x_95:
[----:B------:R-:W-:Y:S05]  /*3040*/  BSYNC B1 ;  /* 0x0000000000017941 */ /* 0x000fea0003800000 */
.L_x_94:
[----:B---3--:R-:W-:Y:S01]  /*3050*/  @!P5 IMAD R13, R56, R22, R15 ;  /* 0x00000016380dd224 */ /* 0x008fe200078e020f */
[----:B------:R-:W-:Y:S04]  /*3060*/  BSSY B1, `(.L_x_96) ;  /* 0x0000006000017945 */ /* 0x000fe80003800000 */
[----:B------:R3:W-:Y:S01]  /*3070*/  @!P5 STG.E.U8 desc[UR36][R4.64+0x40], R13 ;  /* 0x0000400d0400d986 */ /* 0x0007e2000c101124 */
[----:B------:R-:W-:Y:S05]  /*3080*/  @P2 BRA `(.L_x_97) ;  /* 0x00000000000c2947 */ /* 0x000fea0003800000 */
[----:B------:R-:W5:Y:S02]  /*3090*/  LDG.E.U8 R88, desc[UR36][R8.64+0x41] ;  /* 0x0000412408587981 */ /* 0x000f64000c1e1100 */
[----:B-----5:R-:W-:-:S05]  /*30a0*/  PRMT R12, R88, 0x8880, RZ ;  /* 0x00008880580c7816 */ /* 0x020fca00000000ff */
[----:B------:R-:W-:-:S07]  /*30b0*/  IMAD R15, R12, R23, RZ ;  /* 0x000000170c0f7224 */ /* 0x000fce00078e02ff */
.L_x_97:
[----:B------:R-:W-:Y:S05]  /*30c0*/  BSYNC B1 ;  /* 0x0000000000017941 */ /* 0x000fea0003800000 */
.L_x_96:
        /* <DEDUP_REMOVED lines=11> */
.L_x_99:
[----:B------:R-:W-:Y:S05]  /*3180*/  BSYNC B1 ;  /* 0x0000000000017941 */ /* 0x000fea0003800000 */
.L_x_98:
[----:B---3--:R-:W-:Y:S01]  /*3190*/  @!P4 IMAD R13, R58, R22, R15 ;  /* 0x000000163a0dc224 */ /* 0x008fe200078e020f */
[----:B------:R-:W-:Y:S04]  /*31a0*/  BSSY B1, `(.L_x_100) ;  /* 0x0000006000017945 */ /* 0x000fe80003800000 */
[----:B------:R3:W-:Y:S01]  /*31b0*/  @!P4 STG.E.U8 desc[UR36][R6.64+0x40], R13 ;  /* 0x0000400d0600c986 */ /* 0x0007e2000c101124 */
[----:B------:R-:W-:Y:S05]  /*31c0*/  @P3 BRA `(.L_x_101) ;  /* 0x00000000000c3947 */ /* 0x000fea0003800000 */
[----:B------:R-:W5:Y:S02]  /*31d0*/  LDG.E.U8 R88, desc[UR36][R10.64+0x41] ;  /* 0x000041240a587981 */ /* 0x000f64000c1e1100 */
[----:B-----5:R-:W-:-:S05]  /*31e0*/  PRMT R12, R88, 0x8880, RZ ;  /* 0x00008880580c7816 */ /* 0x020fca00000000ff */
[----:B------:R-:W-:-:S07]  /*31f0*/  IMAD R15, R12, R23, RZ ;  /* 0x000000170c0f7224 */ /* 0x000fce00078e02ff */
.L_x_101:
[----:B------:R-:W-:Y:S05]  /*3200*/  BSYNC B1 ;  /* 0x0000000000017941 */ /* 0x000fea0003800000 */
.L_x_100:
[----:B------:R-:W-:Y:S01]  /*3210*/  @!P3 IMAD R59, R59, R22, R15 ;  /* 0x000000163b3bb224 */ /* 0x000fe200078e020f */
[----:B------:R-:W-:Y:S04]  /*3220*/  BSSY B1, `(.L_x_102) ;  /* 0x0000006000017945 */ /* 0x000fe80003800000 */
[----:B------:R0:W-:Y:S01]  /*3230*/  @!P3 STG.E.U8 desc[UR36][R6.64+0x41], R59 ;  /* 0x0000413b0600b986 */ /* 0x0001e2000c101124 */
[----:B------:R-:W-:Y:S05]  /*3240*/  @P5 BRA `(.L_x_103) ;  /* 0x00000000000c5947 */ /* 0x000fea0003800000 */
[----:B------:R-:W5:Y:S02]  /*3250*/  LDG.E.U8 R88, desc[UR36][R8.64+0x48] ;  /* 0x0000482408587981 */ /* 0x000f64000c1e1100 */
[----:B-----5:R-:W-:-:S05]  /*3260*/  PRMT R12, R88, 0x8880, RZ ;  /* 0x00008880580c7816 */ /* 0x020fca00000000ff */
[----:B------:R-:W-:-:S07]  /*3270*/  IMAD R15, R12, R23, RZ ;  /* 0x000000170c0f7224 */ /* 0x000fce00078e02ff */
.L_x_103:
[----:B------:R-:W-:Y:S05]  /*3280*/  BSYNC B1 ;  /* 0x0000000000017941 */ /* 0x000fea0003800000 */
.L_x_102:
[----:B---3--:R-:W-:Y:S01]  /*3290*/  @!P5 IMAD R13, R60, R22, R15 ;  /* 0x000000163c0dd224 */ /* 0x008fe200078e020f */
[----:B------:R-:W-:Y:S04]  /*32a0*/  BSSY B1, `(.L_x_104) ;  /* 0x0000006000017945 */ /* 0x000fe80003800000 */
[----:B------:R3:W-:Y:S01]  /*32b0*/  @!P5 STG.E.U8 desc[UR36][R4.64+0x48], R13 ;  /* 0x0000480d0400d986 */ /* 0x0007e2000c101124 */
[----:B------:R-:W-:Y:S05]  /*32c0*/  @P2 BRA `(.L_x_105) ;  /* 0x00000000000c2947 */ /* 0x000fea0003800000 */
[----:B------:R-:W5:Y:S02]  /*32d0*/  LDG.E.U8 R88, desc[UR36][R8.64+0x49] ;  /* 0x0000492408587981 */ /* 0x000f64000c1e1100 */
[----:B-----5:R-:W-:-:S05]  /*32e0*/  PRMT R12, R88, 0x8880, RZ ;  /* 0x00008880580c7816 */ /* 0x020fca00000000ff */
[----:B------:R-:W-:-:S07]  /*32f0*/  IMAD R15, R12, R23, RZ ;  /* 0x000000170c0f7224 */ /* 0x000fce00078e02ff */
.L_x_105:
[----:B------:R-:W-:Y:S05]  /*3300*/  BSYNC B1 ;  /* 0x0000000000017941 */ /* 0x000fea0003800000 */
.L_x_104:
        /* <DEDUP_REMOVED lines=11> */
.L_x_107:
[----:B------:R-:W-:Y:S05]  /*33c0*/  BSYNC B1 ;  /* 0x0000000000017941 */ /* 0x000fea0003800000 */
.L_x_106:
[----:B---3--:R-:W-:Y:S01]  /*33d0*/  @!P4 IMAD R13, R62, R22, R15 ;  /* 0x000000163e0dc224 */ /* 0x008fe200078e020f */
[----:B------:R-:W-:Y:S04]  /*33e0*/  BSSY B1, `(.L_x_108) ;  /* 0x0000006000017945 */ /* 0x000fe80003800000 */
[----:B------:R3:W-:Y:S01]  /*33f0*/  @!P4 STG.E.U8 desc[UR36][R6.64+0x48], R13 ;  /* 0x0000480d0600c986 */ /* 0x0007e2000c101124 */
[----:B------:R-:W-:Y:S05]  /*3400*/  @P3 BRA `(.L_x_109) ;  /* 0x00000000000c3947 */ /* 0x000fea0003800000 */
[----:B------:R-:W5:Y:S02]  /*3410*/  LDG.E.U8 R88, desc[UR36][R10.64+0x49] ;  /* 0x000049240a587981 */ /* 0x000f64000c1e1100 */
[----:B-----5:R-:W-:-:S05]  /*3420*/  PRMT R12, R88, 0x8880, RZ ;  /* 0x00008880580c7816 */ /* 0x020fca00000000ff */
[----:B------:R-:W-:-:S07]  /*3430*/  IMAD R15, R12, R23, RZ ;  /* 0x000000170c0f7224 */ /* 0x000fce00078e02ff */
.L_x_109:
[----:B------:R-:W-:Y:S05]  /*3440*/  BSYNC B1 ;  /* 0x0000000000017941 */ /* 0x000fea0003800000 */
.L_x_108:
[----:B------:R-:W-:Y:S01]  /*3450*/  @!P3 IMAD R63, R63, R22, R15 ;  /* 0x000000163f3fb224 */ /* 0x000fe200078e020f */
[----:B------:R-:W-:Y:S04]  /*3460*/  BSSY B1, `(.L_x_110) ;  /* 0x0000006000017945 */ /* 0x000fe80003800000 */
[----:B------:R0:W-:Y:S01]  /*3470*/  @!P3 STG.E.U8 desc[UR36][R6.64+0x49], R63 ;  /* 0x0000493f0600b986 */ /* 0x0001e2000c101124 */
[----:B------:R-:W-:Y:S05]  /*3480*/  @P5 BRA `(.L_x_111) ;  /* 0x00000000000c5947 */ /* 0x000fea0003800000 */
[----:B------:R-:W5:Y:S02]  /*3490*/  LDG.E.U8 R88, desc[UR36][R8.64+0x50] ;  /* 0x0000502408587981 */ /* 0x000f64000c1e1100 */
[----:B-----5:R-:W-:-:S05]  /*34a0*/  PRMT R12, R88, 0x8880, RZ ;  /* 0x00008880580c7816 */ /* 0x020fca00000000ff */
[----:B------:R-:W-:-:S07]  /*34b0*/  IMAD R15, R12, R23, RZ ;  /* 0x000000170c0f7224 */ /* 0x000fce00078e02ff */
.L_x_111:
[----:B------:R-:W-:Y:S05]  /*34c0*/  BSYNC B1 ;  /* 0x0000000000017941 */ /* 0x000fea0003800000 */
.L_x_110:
[----:B---3--:R-:W-:Y:S01]  /*34d0*/  @!P5 IMAD R13, R64, R22, R15 ;  /* 0x00000016400dd224 */ /* 0x008fe200078e020f */
[----:B------:R-:W-:Y:S04]  /*34e0*/  BSSY B1, `(.L_x_112) ;  /* 0x0000006000017945 */ /* 0x000fe80003800000 */
[----:B------:R3:W-:Y:S01]  /*34f0*/  @!P5 STG.E.U8 desc[UR36][R4.64+0x50], R13 ;  /* 0x0000500d0400d986 */ /* 0x0007e2000c101124 */
[----:B------:R-:W-:Y:S05]  /*3500*/  @P2 BRA `(.L_x_113) ;  /* 0x00000000000c2947 */ /* 0x000fea0003800000 */
[----:B------:R-:W5:Y:S02]  /*3510*/  LDG.E.U8 R88, desc[UR36][R8.64+0x51] ;  /* 0x0000512408587981 */ /* 0x000f64000c1e1100 */
[----:B-----5:R-:W-:-:S05]  /*3520*/  PRMT R12, R88, 0x8880, RZ ;  /* 0x00008880580c7816 */ /* 0x020fca00000000ff */
[----:B------:R-:W-:-:S07]  /*3530*/  IMAD R15, R12, R23, RZ ;  /* 0x000000170c0f7224 */ /* 0x000fce00078e02ff */
.L_x_113:
[----:B------:R-:W-:Y:S05]  /*3540*/  BSYNC B1 ;  /* 0x0000000000017941 */ /* 0x000fea0003800000 */
.L_x_112:
        /* <DEDUP_REMOVED lines=11> */
.L_x_115:
[----:B------:R-:W-:Y:S05]  /*3600*/  BSYNC B1 ;  /* 0x0000000000017941 */ /* 0x000fea0003800000 */
.L_x_114:
[----:B---3--:R-:W-:Y:S01]  /*3610*/  @!P4 IMAD R13, R66, R22, R15 ;  /* 0x00000016420dc224 */ /* 0x008fe200078e020f */
[----:B------:R-:W-:Y:S04]  /*3620*/  BSSY B1, `(.L_x_116) ;  /* 0x0000006000017945 */ /* 0x000fe80003800000 */
[----:B------:R3:W-:Y:S01]  /*3630*/  @!P4 STG.E.U8 desc[UR36][R6.64+0x50], R13 ;  /* 0x0000500d0600c986 */ /* 0x0007e2000c101124 */
[----:B------:R-:W-:Y:S05]  /*3640*/  @P3 BRA `(.L_x_117) ;  /* 0x00000000000c3947 */ /* 0x000fea0003800000 */
[----:B------:R-:W5:Y:S02]  /*3650*/  LDG.E.U8 R88, desc[UR36][R10.64+0x51] ;  /* 0x000051240a587981 */ /* 0x000f64000c1e1100 */
[----:B-----5:R-:W-:-:S05]  /*3660*/  PRMT R12, R88, 0x8880, RZ ;  /* 0x00008880580c7816 */ /* 0x020fca00000000ff */
[----:B------:R-:W-:-:S07]  /*3670*/  IMAD R15, R12, R23, RZ ;  /* 0x000000170c0f7224 */ /* 0x000fce00078e02ff */
.L_x_117:
[----:B------:R-:W-:Y:S05]  /*3680*/  BSYNC B1 ;  /* 0x0000000000017941 */ /* 0x000fea0003800000 */
.L_x_116:
[----:B------:R-:W-:Y:S01]  /*3690*/  @!P3 IMAD R67, R67, R22, R15 ;  /* 0x000000164343b224 */ /* 0x000fe200078e020f */
[----:B------:R-:W-:Y:S04]  /*36a0*/  BSSY B1, `(.L_x_118) ;  /* 0x0000006000017945 */ /* 0x000fe80003800000 */
[----:B------:R0:W-:Y:S01]  /*36b0*/  @!P3 STG.E.U8 desc[UR36][R6.64+0x51], R67 ;  /* 0x000051430600b986 */ /* 0x0001e2000c101124 */
[----:B------:R-:W-:Y:S05]  /*36c0*/  @P5 BRA `(.L_x_119) ;  /* 0x00000000000c5947 */ /* 0x000fea0003800000 */
[----:B------:R-:W5:Y:S02]  /*36d0*/  LDG.E.U8 R88, desc[UR36][R8.64+0x58] ;  /* 0x0000582408587981 */ /* 0x000f64000c1e1100 */
[----:B-----5:R-:W-:-:S05]  /*36e0*/  PRMT R12, R88, 0x8880, RZ ;  /* 0x00008880580c7816 */ /* 0x020fca00000000ff */
[----:B------:R-:W-:-:S07]  /*36f0*/  IMAD R15, R12, R23, RZ ;  /* 0x000000170c0f7224 */ /* 0x000fce00078e02ff */
.L_x_119:
[----:B------:R-:W-:Y:S05]  /*3700*/  BSYNC B1 ;  /* 0x0000000000017941 */ /* 0x000fea0003800000 */
.L_x_118:
[----:B---3--:R-:W-:Y:S01]  /*3710*/  @!P5 IMAD R13, R68, R22, R15 ;  /* 0x00000016440dd224 */ /* 0x008fe200078e020f */
[----:B------:R-:W-:Y:S04]  /*3720*/  BSSY B1, `(.L_x_120) ;  /* 0x0000006000017945 */ /* 0x000fe80003800000 */
[----:B------:R3:W-:Y:S01]  /*3730*/  @!P5 STG.E.U8 desc[UR36][R4.64+0x58], R13 ;  /* 0x0000580d0400d986 */ /* 0x0007e2000c101124 */
[----:B------:R-:W-:Y:S05]  /*3740*/  @P2 BRA `(.L_x_121) ;  /* 0x00000000000c2947 */ /* 0x000fea0003800000 */
[----:B------:R-:W5:Y:S02]  /*3750*/  LDG.E.U8 R88, desc[UR36][R8.64+0x59] ;  /* 0x0000592408587981 */ /* 0x000f64000c1e1100 */
[----:B-----5:R-:W-:-:S05]  /*3760*/  PRMT R12, R88, 0x8880, RZ ;  /* 0x00008880580c7816 */ /* 0x020fca00000000ff */
[----:B------:R-:W-:-:S07]  /*3770*/  IMAD R15, R12, R23, RZ ;  /* 0x000000170c0f7224 */ /* 0x000fce00078e02ff */
.L_x_121:
[----:B------:R-:W-:Y:S05]  /*3780*/  BSYNC B1 ;  /* 0x0000000000017941 */ /* 0x000fea0003800000 */
.L_x_120:
        /* <DEDUP_REMOVED lines=11> */
.L_x_123:
[----:B------:R-:W-:Y:S05]  /*3840*/  BSYNC B1 ;  /* 0x0000000000017941 */ /* 0x000fea0003800000 */
.L_x_122:
[----:B---3--:R-:W-:Y:S01]  /*3850*/  @!P4 IMAD R13, R70, R22, R15 ;  /* 0x00000016460dc224 */ /* 0x008fe200078e020f */
[----:B------:R-:W-:Y:S04]  /*3860*/  BSSY B1, `(.L_x_124) ;  /* 0x0000006000017945 */ /* 0x000fe80003800000 */
[----:B------:R3:W-:Y:S01]  /*3870*/  @!P4 STG.E.U8 desc[UR36][R6.64+0x58], R13 ;  /* 0x0000580d0600c986 */ /* 0x0007e2000c101124 */
[----:B------:R-:W-:Y:S05]  /*3880*/  @P3 BRA `(.L_x_125) ;  /* 0x00000000000c3947 */ /* 0x000fea0003800000 */
[----:B------:R-:W5:Y:S02]  /*3890*/  LDG.E.U8 R88, desc[UR36][R10.64+0x59] ;  /* 0x000059240a587981 */ /* 0x000f64000c1e1100 */
[----:B-----5:R-:W-:-:S05]  /*38a0*/  PRMT R12, R88, 0x8880, RZ ;  /* 0x00008880580c7816 */ /* 0x020fca00000000ff */
[----:B------:R-:W-:-:S07]  /*38b0*/  IMAD R15, R12, R23, RZ ;  /* 0x000000170c0f7224 */ /* 0x000fce00078e02ff */
.L_x_125:
[----:B------:R-:W-:Y:S05]  /*38c0*/  BSYNC B1 ;  /* 0x0000000000017941 */ /* 0x000fea0003800000 */
.L_x_124:
[----:B------:R-:W-:Y:S01]  /*38d0*/  @!P3 IMAD R71, R71, R22, R15 ;  /* 0x000000164747b224 */ /* 0x000fe200078e020f */
[----:B------:R-:W-:Y:S04]  /*38e0*/  BSSY B1, `(.L_x_126) ;  /* 0x0000006000017945 */ /* 0x000fe80003800000 */
[----:B------:R0:W-:Y:S01]  /*38f0*/  @!P3 STG.E.U8 desc[UR36][R6.64+0x59], R71 ;  /* 0x000059470600b986 */ /* 0x0001e2000c101124 */
[----:B------:R-:W-:Y:S05]  /*3900*/  @P5 BRA `(.L_x_127) ;  /* 0x00000000000c5947 */ /* 0x000fea0003800000 */
[----:B------:R-:W5:Y:S02]  /*3910*/  LDG.E.U8 R88, desc[UR36][R8.64+0x60] ;  /* 0x0000602408587981 */ /* 0x000f64000c1e1100 */
[----:B-----5:R-:W-:-:S05]  /*3920*/  PRMT R12, R88, 0x8880, RZ ;  /* 0x00008880580c7816 */ /* 0x020fca00000000ff */
[----:B------:R-:W-:-:S07]  /*3930*/  IMAD R15, R12, R23, RZ ;  /* 0x000000170c0f7224 */ /* 0x000fce00078e02ff */
.L_x_127:
[----:B------:R-:W-:Y:S05]  /*3940*/  BSYNC B1 ;  /* 0x0000000000017941 */ /* 0x000fea0003800000 */
.L_x_126:
[----:B---3--:R-:W-:Y:S01]  /*3950*/  @!P5 IMAD R13, R72, R22, R15 ;  /* 0x00000016480dd224 */ /* 0x008fe200078e020f */
[----:B------:R-:W-:Y:S04]  /*3960*/  BSSY B1, `(.L_x_128) ;  /* 0x0000006000017945 */ /* 0x000fe80003800000 */
[----:B------:R3:W-:Y:S01]  /*3970*/  @!P5 STG.E.U8 desc[UR36][R4.64+0x60], R13 ;  /* 0x0000600d0400d986 */ /* 0x0007e2000c101124 */
[----:B------:R-:W-:Y:S05]  /*3980*/  @P2 BRA `(.L_x_129) ;  /* 0x00000000000c2947 */ /* 0x000fea0003800000 */
[----:B------:R-:W5:Y:S02]  /*3990*/  LDG.E.U8 R88, desc[UR36][R8.64+0x61] ;  /* 0x0000612408587981 */ /* 0x000f64000c1e1100 */
[----:B-----5:R-:W-:-:S05]  /*39a0*/  PRMT R12, R88, 0x8880, RZ ;  /* 0x00008880580c7816 */ /* 0x020fca00000000ff */
[----:B------:R-:W-:-:S07]  /*39b0*/  IMAD R15, R12, R23, RZ ;  /* 0x000000170c0f7224 */ /* 0x000fce00078e02ff */
.L_x_129:
[----:B------:R-:W-:Y:S05]  /*39c0*/  BSYNC B1 ;  /* 0x0000000000017941 */ /* 0x000fea0003800000 */
.L_x_128:
        /* <DEDUP_REMOVED lines=11> */
.L_x_131:
[----:B------:R-:W-:Y:S05]  /*3a80*/  BSYNC B1 ;  /* 0x0000000000017941 */ /* 0x000fea0003800000 */
.L_x_130:
[----:B---3--:R-:W-:Y:S01]  /*3a90*/  @!P4 IMAD R13, R74, R22, R15 ;  /* 0x000000164a0dc224 */ /* 0x008fe200078e020f */
[----:B------:R-:W-:Y:S04]  /*3aa0*/  BSSY B1, `(.L_x_132) ;  /* 0x0000006000017945 */ /* 0x000fe80003800000 */
[----:B------:R3:W-:Y:S01]  /*3ab0*/  @!P4 STG.E.U8 desc[UR36][R6.64+0x60], R13 ;  /* 0x0000600d0600c986 */ /* 0x0007e2000c101124 */
[----:B------:R-:W-:Y:S05]  /*3ac0*/  @P3 BRA `(.L_x_133) ;  /* 0x00000000000c3947 */ /* 0x000fea0003800000 */
[----:B------:R-:W5:Y:S02]  /*3ad0*/  LDG.E.U8 R88, desc[UR36][R10.64+0x61] ;  /* 0x000061240a587981 */ /* 0x000f64000c1e1100 */
[----:B-----5:R-:W-:-:S05]  /*3ae0*/  PRMT R12, R88, 0x8880, RZ ;  /* 0x00008880580c7816 */ /* 0x020fca00000000ff */
[----:B------:R-:W-:-:S07]  /*3af0*/  IMAD R15, R12, R23, RZ ;  /* 0x000000170c0f7224 */ /* 0x000fce00078e02ff */
.L_x_133:
[----:B------:R-:W-:Y:S05]  /*3b00*/  BSYNC B1 ;  /* 0x0000000000017941 */ /* 0x000fea0003800000 */
.L_x_132:
[----:B------:R-:W-:Y:S01]  /*3b10*/  @!P3 IMAD R75, R75, R22, R15 ;  /* 0x000000164b4bb224 */ /* 0x000fe200078e020f */
[----:B------:R-:W-:Y:S04]  /*3b20*/  BSSY B1, `(.L_x_134) ;  /* 0x0000006000017945 */ /* 0x000fe80003800000 */
[----:B------:R0:W-:Y:S01]  /*3b30*/  @!P3 STG.E.U8 desc[UR36][R6.64+0x61], R75 ;  /* 0x0000614b0600b986 */ /* 0x0001e2000c101124 */
[----:B------:R-:W-:Y:S05]  /*3b40*/  @P5 BRA `(.L_x_135) ;  /* 0x00000000000c5947 */ /* 0x000fea0003800000 */
[----:B------:R-:W5:Y:S02]  /*3b50*/  LDG.E.U8 R88, desc[UR36][R8.64+0x68] ;  /* 0x0000682408587981 */ /* 0x000f64000c1e1100 */
[----:B-----5:R-:W-:-:S05]  /*3b60*/  PRMT R12, R88, 0x8880, RZ ;  /* 0x00008880580c7816 */ /* 0x020fca00000000ff */
[----:B------:R-:W-:-:S07]  /*3b70*/  IMAD R15, R12, R23, RZ ;  /* 0x000000170c0f7224 */ /* 0x000fce00078e02ff */
.L_x_135:
[----:B------:R-:W-:Y:S05]  /*3b80*/  BSYNC B1 ;  /* 0x0000000000017941 */ /* 0x000fea0003800000 */
.L_x_134:
[----:B---3--:R-:W-:Y:S01]  /*3b90*/  @!P5 IMAD R13, R76, R22, R15 ;  /* 0x000000164c0dd224 */ /* 0x008fe200078e020f */
[----:B------:R-:W-:Y:S04]  /*3ba0*/  BSSY B1, `(.L_x_136) ;  /* 0x0000006000017945 */ /* 0x000fe80003800000 */
[----:B------:R3:W-:Y:S01]  /*3bb0*/  @!P5 STG.E.U8 desc[UR36][R4.64+0x68], R13 ;  /* 0x0000680d0400d986 */ /* 0x0007e2000c101124 */
[----:B------:R-:W-:Y:S05]  /*3bc0*/  @P2 BRA `(.L_x_137) ;  /* 0x00000000000c2947 */ /* 0x000fea0003800000 */
[----:B------:R-:W5:Y:S02]  /*3bd0*/  LDG.E.U8 R88, desc[UR36][R8.64+0x69] ;  /* 0x0000692408587981 */ /* 0x000f64000c1e1100 */
[----:B-----5:R-:W-:-:S05]  /*3be0*/  PRMT R12, R88, 0x8880, RZ ;  /* 0x00008880580c7816 */ /* 0x020fca00000000ff */
[----:B------:R-:W-:-:S07]  /*3bf0*/  IMAD R15, R12, R23, RZ ;  /* 0x000000170c0f7224 */ /* 0x000fce00078e02ff */
.L_x_137:
[----:B------:R-:W-:Y:S05]  /*3c00*/  BSYNC B1 ;  /* 0x0000000000017941 */ /* 0x000fea0003800000 */
.L_x_136:
        /* <DEDUP_REMOVED lines=11> */
.L_x_139:
[----:B------:R-:W-:Y:S05]  /*3cc0*/  BSYNC B1 ;  /* 0x0000000000017941 */ /* 0x000fea0003800000 */
.L_x_138:
[----:B---3--:R-:W-:Y:S01]  /*3cd0*/  @!P4 IMAD R13, R78, R22, R15 ;  /* 0x000000164e0dc224 */ /* 0x008fe200078e020f */
[----:B------:R-:W-:Y:S04]  /*3ce0*/  BSSY B1, `(.L_x_140) ;  /* 0x0000006000017945 */ /* 0x000fe80003800000 */
[----:B------:R3:W-:Y:S01]  /*3cf0*/  @!P4 STG.E.U8 desc[UR36][R6.64+0x68], R13 ;  /* 0x0000680d0600c986 */ /* 0x0007e2000c101124 */
[----:B------:R-:W-:Y:S05]  /*3d00*/  @P3 BRA `(.L_x_141) ;  /* 0x00000000000c3947 */ /* 0x000fea0003800000 */
[----:B------:R-:W5:Y:S02]  /*3d10*/  LDG.E.U8 R88, desc[UR36][R10.64+0x69] ;  /* 0x000069240a587981 */ /* 0x000f64000c1e1100 */
[----:B-----5:R-:W-:-:S05]  /*3d20*/  PRMT R12, R88, 0x8880, RZ ;  /* 0x00008880580c7816 */ /* 0x020fca00000000ff */
[----:B------:R-:W-:-:S07]  /*3d30*/  IMAD R15, R12, R23, RZ ;  /* 0x000000170c0f7224 */ /* 0x000fce00078e02ff */
.L_x_141:
[----:B------:R-:W-:Y:S05]  /*3d40*/  BSYNC B1 ;  /* 0x0000000000017941 */ /* 0x000fea0003800000 */
.L_x_140:
[----:B------:R-:W-:Y:S01]  /*3d50*/  @!P3 IMAD R79, R79, R22, R15 ;  /* 0x000000164f4fb224 */ /* 0x000fe200078e020f */
[----:B------:R-:W-:Y:S04]  /*3d60*/  BSSY B1, `(.L_x_142) ;  /* 0x0000006000017945 */ /* 0x000fe80003800000 */
[----:B------:R0:W-:Y:S01]  /*3d70*/  @!P3 STG.E.U8 desc[UR36][R6.64+0x69], R79 ;  /* 0x0000694f0600b986 */ /* 0x0001e2000c101124 */
[----:B------:R-:W-:Y:S05]  /*3d80*/  @P5 BRA `(.L_x_143) ;  /* 0x00000000000c5947 */ /* 0x000fea0003800000 */
[----:B------:R-:W5:Y:S02]  /*3d90*/  LDG.E.U8 R88, desc[UR36][R8.64+0x70] ;  /* 0x0000702408587981 */ /* 0x000f64000c1e1100 */
[----:B-----5:R-:W-:-:S05]  /*3da0*/  PRMT R12, R88, 0x8880, RZ ;  /* 0x00008880580c7816 */ /* 0x020fca00000000ff */
[----:B------:R-:W-:-:S07]  /*3db0*/  IMAD R15, R12, R23, RZ ;  /* 0x000000170c0f7224 */ /* 0x000fce00078e02ff */
.L_x_143:
[----:B------:R-:W-:Y:S05]  /*3dc0*/  BSYNC B1 ;  /* 0x0000000000017941 */ /* 0x000fea0003800000 */
.L_x_142:
[----:B---3--:R-:W-:Y:S01]  /*3dd0*/  @!P5 IMAD R13, R80, R22, R15 ;  /* 0x00000016500dd224 */ /* 0x008fe200078e020f */
[----:B------:R-:W-:Y:S04]  /*3de0*/  BSSY B1, `(.L_x_144) ;  /* 0x0000006000017945 */ /* 0x000fe80003800000 */
[----:B------:R3:W-:Y:S01]  /*3df0*/  @!P5 STG.E.U8 desc[UR36][R4.64+0x70], R13 ;  /* 0x0000700d0400d986 */ /* 0x0007e2000c101124 */
[----:B------:R-:W-:Y:S05]  /*3e00*/  @P2 BRA `(.L_x_145) ;  /* 0x00000000000c2947 */ /* 0x000fea0003800000 */
[----:B------:R-:W5:Y:S02]  /*3e10*/  LDG.E.U8 R88, desc[UR36][R8.64+0x71] ;  /* 0x0000712408587981 */ /* 0x000f64000c1e1100 */
[----:B-----5:R-:W-:-:S05]  /*3e20*/  PRMT R12, R88, 0x8880, RZ ;  /* 0x00008880580c7816 */ /* 0x020fca00000000ff */
[----:B------:R-:W-:-:S07]  /*3e30*/  IMAD R15, R12, R23, RZ ;  /* 0x000000170c0f7224 */ /* 0x000fce00078e02ff */
.L_x_145:
[----:B------:R-:W-:Y:S05]  /*3e40*/  BSYNC B1 ;  /* 0x0000000000017941 */ /* 0x000fea0003800000 */
.L_x_144:
[----:B------:R-:W-:Y:S01]  /*3e50*/  ISETP.LT.OR P4, PT, R3, 0x71, !P0 ;  /* 0x000000710300780c */ /* 0x000fe20004781670 */
[----:B------:R-:W-:Y:S01]  /*3e60*/  @!P2 IMAD R81, R81, R22, R15 ;  /* 0x000000165151a224 */ /* 0x000fe200078e020f */
[----:B------:R-:W-:Y:S01]  /*3e70*/  BSSY B1, `(.L_x_146) ;  /* 0x000000a000017945 */ /* 0x000fe20003800000 */
[C---:B------:R-:W-:Y:S02]  /*3e80*/  ISETP.LT.OR P3, PT, R3.reuse, 0x72, !P0 ;  /* 0x000000720300780c */ /* 0x040fe40004761670 */
[C---:B------:R-:W-:Y:S01]  /*3e90*/  ISETP.LT.OR P5, PT, R3.reuse, 0x79, !P0 ;  /* 0x000000790300780c */ /* 0x040fe200047a1670 */
[----:B------:R0:W-:Y:S01]  /*3ea0*/  @!P2 STG.E.U8 desc[UR36][R4.64+0x71], R81 ;  /* 0x000071510400a986 */ /* 0x0001e2000c101124 */
[C---:B------:R-:W-:Y:S02]  /*3eb0*/  ISETP.LT.OR P2, PT, R3.reuse, 0x79, !P1 ;  /* 0x000000790300780c */ /* 0x040fe40004f41670 */
[----:B------:R-:W-:-:S04]  /*3ec0*/  ISETP.LT.OR P1, PT, R3, 0x7a, !P1 ;  /* 0x0000007a0300780c */ /* 0x000fc80004f21670 */
[----:B------:R-:W-:Y:S09]  /*3ed0*/  @P4 BRA `(.L_x_147) ;  /* 0x00000000000c4947 */ /* 0x000ff20003800000 */
[----:B------:R-:W5:Y:S02]  /*3ee0*/  LDG.E.U8 R88, desc[UR36][R10.64+0x70] ;  /* 0x000070240a587981 */ /* 0x000f64000c1e1100 */
[----:B-----5:R-:W-:-:S05]  /*3ef0*/  PRMT R12, R88, 0x8880, RZ ;  /* 0x00008880580c7816 */ /* 0x020fca00000000ff */
[----:B------:R-:W-:-:S07]  /*3f00*/  IMAD R15, R12, R23, RZ ;  /* 0x000000170c0f7224 */ /* 0x000fce00078e02ff */
.L_x_147:
[----:B------:R-:W-:Y:S05]  /*3f10*/  BSYNC B1 ;  /* 0x0000000000017941 */ /* 0x000fea0003800000 */
.L_x_146:
[----:B---3--:R-:W-:Y:S01]  /*3f20*/  @!P4 IMAD R13, R82, R22, R15 ;  /* 0x00000016520dc224 */ /* 0x008fe200078e020f */
[----:B------:R-:W-:Y:S04]  /*3f30*/  BSSY B1, `(.L_x_148) ;  /* 0x0000006000017945 */ /* 0x000fe80003800000 */
[----:B------:R3:W-:Y:S01]  /*3f40*/  @!P4 STG.E.U8 desc[UR36][R6.64+0x70], R13 ;  /* 0x0000700d0600c986 */ /* 0x0007e2000c101124 */
[----:B------:R-:W-:Y:S05]  /*3f50*/  @P3 BRA `(.L_x_149) ;  /* 0x00000000000c3947 */ /* 0x000fea0003800000 */
[----:B------:R-:W5:Y:S02]  /*3f60*/  LDG.E.U8 R88, desc[UR36][R10.64+0x71] ;  /* 0x000071240a587981 */ /* 0x000f64000c1e1100 */
[----:B-----5:R-:W-:-:S05]  /*3f70*/  PRMT R12, R88, 0x8880, RZ ;  /* 0x00008880580c7816 */ /* 0x020fca00000000ff */
[----:B------:R-:W-:-:S07]  /*3f80*/  IMAD R15, R12, R23, RZ ;  /* 0x000000170c0f7224 */ /* 0x000fce00078e02ff */
.L_x_149:
[----:B------:R-:W-:Y:S05]  /*3f90*/  BSYNC B1 ;  /* 0x0000000000017941 */ /* 0x000fea0003800000 */
.L_x_148:
[----:B------:R-:W-:Y:S01]  /*3fa0*/  @!P3 IMAD R83, R83, R22, R15 ;  /* 0x000000165353b224 */ /* 0x000fe200078e020f */
[----:B------:R-:W-:Y:S04]  /*3fb0*/  BSSY B1, `(.L_x_150) ;  /* 0x0000006000017945 */ /* 0x000fe80003800000 */
[----:B------:R0:W-:Y:S01]  /*3fc0*/  @!P3 STG.E.U8 desc[UR36][R6.64+0x71], R83 ;  /* 0x000071530600b986 */ /* 0x0001e2000c101124 */
[----:B------:R-:W-:Y:S05]  /*3fd0*/  @P2 BRA `(.L_x_151) ;  /* 0x00000000000c2947 */ /* 0x000fea0003800000 */
[----:B------:R-:W5:Y:S02]  /*3fe0*/  LDG.E.U8 R88, desc[UR36][R8.64+0x78] ;  /* 0x0000782408587981 */ /* 0x000f64000c1e1100 */
[----:B-----5:R-:W-:-:S05]  /*3ff0*/  PRMT R12, R88, 0x8880, RZ ;  /* 0x00008880580c7816 */ /* 0x020fca00000000ff */
[----:B------:R-:W-:-:S07]  /*4000*/  IMAD R15, R12, R23, RZ ;  /* 0x000000170c0f7224 */ /* 0x000fce00078e02ff */
.L_x_151:
[----:B------:R-:W-:Y:S05]  /*4010*/  BSYNC B1 ;  /* 0x0000000000017941 */ /* 0x000fea0003800000 */
.L_x_150:
[----:B---3--:R-:W-:Y:S01]  /*4020*/  @!P2 IMAD R13, R84, R22, R15 ;  /* 0x00000016540da224 */ /* 0x008fe200078e020f */
[----:B------:R-:W-:Y:S04]  /*4030*/  BSSY B1, `(.L_x_152) ;  /* 0x0000006000017945 */ /* 0x000fe80003800000 */
[----:B------:R3:W-:Y:S01]  /*4040*/  @!P2 STG.E.U8 desc[UR36][R4.64+0x78], R13 ;  /* 0x0000780d0400a986 */ /* 0x0007e2000c101124 */
[----:B------:R-:W-:Y:S05]  /*4050*/  @P1 BRA `(.L_x_153) ;  /* 0x00000000000c1947 */ /* 0x000fea0003800000 */
[----:B------:R-:W5:Y:S02]  /*4060*/  LDG.E.U8 R88, desc[UR36][R8.64+0x79] ;  /* 0x0000792408587981 */ /* 0x000f64000c1e1100 */
[----:B-----5:R-:W-:-:S05]  /*4070*/  PRMT R12, R88, 0x8880, RZ ;  /* 0x00008880580c7816 */ /* 0x020fca00000000ff */
[----:B------:R-:W-:-:S07]  /*4080*/  IMAD R15, R12, R23, RZ ;  /* 0x000000170c0f7224 */ /* 0x000fce00078e02ff */
.L_x_153:
[----:B------:R-:W-:Y:S05]  /*4090*/  BSYNC B1 ;  /* 0x0000000000017941 */ /* 0x000fea0003800000 */
.L_x_152:
[----:B------:R-:W-:Y:S01]  /*40a0*/  @!P1 IMAD R85, R85, R22, R15 ;  /* 0x0000001655559224 */ /* 0x000fe200078e020f */
[----:B------:R-:W-:Y:S04]  /*40b0*/  BSSY B1, `(.L_x_154) ;  /* 0x0000006000017945 */ /* 0x000fe80003800000 */
[----:B------:R0:W-:Y:S01]  /*40c0*/  @!P1 STG.E.U8 desc[UR36][R4.64+0x79], R85 ;  /* 0x0000795504009986 */ /* 0x0001e2000c101124 */
[----:B------:R-:W-:Y:S05]  /*40d0*/  @P5 BRA `(.L_x_155) ;  /* 0x00000000000c5947 */ /* 0x000fea0003800000 */
[----:B------:R-:W0:Y:S02]  /*40e0*/  LDG.E.U8 R88, desc[UR36][R10.64+0x78] ;  /* 0x000078240a587981 */ /* 0x000e24000c1e1100 */
[----:B0123--:R-:W-:-:S05]  /*40f0*/  PRMT R4, R88, 0x8880, RZ ;  /* 0x0000888058047816 */ /* 0x00ffca00000000ff */
[----:B------:R-:W-:-:S07]  /*4100*/  IMAD R15, R4, R23, RZ ;  /* 0x00000017040f7224 */ /* 0x000fce00078e02ff */
.L_x_155:
[----:B------:R-:W-:Y:S05]  /*4110*/  BSYNC B1 ;  /* 0x0000000000017941 */ /* 0x000fea0003800000 */
.L_x_154:
[----:B0123--:R-:W-:Y:S01]  /*4120*/  @!P5 IMAD R5, R86, R22, R15 ;  /* 0x000000165605d224 */ /* 0x00ffe200078e020f */
[----:B------:R-:W-:Y:S01]  /*4130*/  ISETP.LT.OR P0, PT, R3, 0x7a, !P0 ;  /* 0x0000007a0300780c */ /* 0x000fe20004701670 */
[----:B------:R-:W-:Y:S03]  /*4140*/  BSSY B1, `(.L_x_156) ;  /* 0x0000006000017945 */ /* 0x000fe60003800000 */
[----:B------:R0:W-:Y:S09]  /*4150*/  @!P5 STG.E.U8 desc[UR36][R6.64+0x78], R5 ;  /* 0x000078050600d986 */ /* 0x0001f2000c101124 */
[----:B------:R-:W-:Y:S05]  /*4160*/  @P0 BRA `(.L_x_157) ;  /* 0x00000000000c0947 */ /* 0x000fea0003800000 */
[----:B------:R-:W2:Y:S02]  /*4170*/  LDG.E.U8 R88, desc[UR36][R10.64+0x79] ;  /* 0x000079240a587981 */ /* 0x000ea4000c1e1100 */
[----:B--2---:R-:W-:-:S05]  /*4180*/  PRMT R4, R88, 0x8880, RZ ;  /* 0x0000888058047816 */ /* 0x004fca00000000ff */
[----:B------:R-:W-:-:S07]  /*4190*/  IMAD R15, R4, R23, RZ ;  /* 0x00000017040f7224 */ /* 0x000fce00078e02ff */
.L_x_157:
[----:B------:R-:W-:Y:S05]  /*41a0*/  BSYNC B1 ;  /* 0x0000000000017941 */ /* 0x000fea0003800000 */
.L_x_156:
[----:B------:R-:W-:Y:S01]  /*41b0*/  IMAD R15, R87, R22, R15 ;  /* 0x00000016570f7224 */ /* 0x000fe200078e020f */
[----:B------:R-:W-:Y:S06]  /*41c0*/  @P0 BRA `(.L_x_158) ;  /* 0x0000000c00100947 */ /* 0x000fec0003800000 */
[----:B------:R1:W-:Y:S01]  /*41d0*/  STG.E.U8 desc[UR36][R6.64+0x79], R15 ;  /* 0x0000790f06007986 */ /* 0x0003e2000c101124 */
[----:B------:R-:W-:Y:S05]  /*41e0*/  BRA `(.L_x_158) ;  /* 0x0000000c00087947 */ /* 0x000fea0003800000 */
.L_x_29:
[C---:B------:R-:W-:Y:S02]  /*41f0*/  ISETP.GE.AND P1, PT, R94.reuse, 0x1, PT ;  /* 0x000000015e00780c */ /* 0x040fe40003f26270 */
[----:B------:R-:W-:Y:S02]  /*4200*/  ISETP.GE.AND P0, PT, R94, 0x9, PT ;  /* 0x000000095e00780c */ /* 0x000fe40003f06270 */
[C---:B------:R-:W-:Y:S02]  /*4210*/  ISETP.LT.OR P4, PT, R3.reuse, 0x1, !P1 ;  /* 0x000000010300780c */ /* 0x040fe40004f81670 */
[C---:B------:R-:W-:Y:S02]  /*4220*/  ISETP.LT.OR P3, PT, R3.reuse, 0x2, !P1 ;  /* 0x000000020300780c */ /* 0x040fe40004f61670 */
[C---:B------:R-:W-:Y:S02]  /*4230*/  ISETP.LT.OR P2, PT, R3.reuse, 0x1, !P0 ;  /* 0x000000010300780c */ /* 0x040fe40004741670 */
[----:B------:R-:W-:-:S07]  /*4240*/  ISETP.LT.OR P5, PT, R3, 0x2, !P0 ;  /* 0x000000020300780c */ /* 0x000fce00047a1670 */
[-C--:B------:R-:W-:Y:S02]  /*4250*/  @!P4 IMAD R9, R24, R22.reuse, RZ ;  /* 0x000000161809c224 */ /* 0x080fe400078e02ff */
[-C--:B------:R-:W-:Y:S02]  /*4260*/  @!P3 IMAD R25, R25, R22.reuse, RZ ;  /* 0x000000161919b224 */ /* 0x080fe400078e02ff */
[-C--:B------:R-:W-:Y:S01]  /*4270*/  @!P2 IMAD R11, R26, R22.reuse, RZ ;  /* 0x000000161a0ba224 */ /* 0x080fe200078e02ff */
[----:B------:R0:W-:Y:S01]  /*4280*/  @!P4 STG.E.U8 desc[UR36][R4.64], R9 ;  /* 0x000000090400c986 */ /* 0x0001e2000c101124 */
[----:B------:R-:W-:Y:S01]  /*4290*/  ISETP.LT.OR P4, PT, R3, 0x9, !P1 ;  /* 0x000000090300780c */ /* 0x000fe20004f81670 */
[----:B------:R-:W-:Y:S02]  /*42a0*/  @!P5 IMAD R27, R27, R22, RZ ;  /* 0x000000161b1bd224 */ /* 0x000fe400078e02ff */
[----:B------:R-:W-:Y:S01]  /*42b0*/  @!P3 STG.E.U8 desc[UR36][R4.64+0x1], R25 ;  /* 0x000001190400b986 */ /* 0x000fe2000c101124 */
[----:B------:R-:W-:-:S03]  /*42c0*/  ISETP.LT.OR P3, PT, R3, 0xa, !P1 ;  /* 0x0000000a0300780c */ /* 0x000fc60004f61670 */
[----:B------:R1:W-:Y:S01]  /*42d0*/  @!P2 STG.E.U8 desc[UR36][R6.64], R11 ;  /* 0x0000000b0600a986 */ /* 0x0003e2000c101124 */
[----:B------:R-:W-:-:S03]  /*42e0*/  ISETP.LT.OR P2, PT, R3, 0x9, !P0 ;  /* 0x000000090300780c */ /* 0x000fc60004741670 */
[----:B------:R-:W-:Y:S01]  /*42f0*/  @!P5 STG.E.U8 desc[UR36][R6.64+0x1], R27 ;  /* 0x0000011b0600d986 */ /* 0x000fe2000c101124 */
[----:B------:R-:W-:Y:S01]  /*4300*/  ISETP.LT.OR P5, PT, R3, 0xa, !P0 ;  /* 0x0000000a0300780c */ /* 0x000fe200047a1670 */
[----:B------:R-:W-:-:S04]  /*4310*/  @!P4 IMAD R13, R28, R22, RZ ;  /* 0x000000161c0dc224 */ /* 0x000fc800078e02ff */
[-C--:B------:R-:W-:Y:S01]  /*4320*/  @!P3 IMAD R29, R29, R22.reuse, RZ ;  /* 0x000000161d1db224 */ /* 0x080fe200078e02ff */
[----:B------:R-:W-:Y:S01]  /*4330*/  @!P4 STG.E.U8 desc[UR36][R4.64+0x8], R13 ;  /* 0x0000080d0400c986 */ /* 0x000fe2000c101124 */
[C---:B------:R-:W-:Y:S02]  /*4340*/  ISETP.LT.OR P4, PT, R3.reuse, 0x11, !P1 ;  /* 0x000000110300780c */ /* 0x040fe40004f81670 */
[-C--:B0-----:R-:W-:Y:S01]  /*4350*/  @!P2 IMAD R9, R30, R22.reuse, RZ ;  /* 0x000000161e09a224 */ /* 0x081fe200078e02ff */
[----:B------:R-:W-:Y:S01]  /*4360*/  @!P3 STG.E.U8 desc[UR36][R4.64+0x9], R29 ;  /* 0x0000091d0400b986 */ /* 0x000fe2000c101124 */
[----:B------:R-:W-:Y:S02]  /*4370*/  ISETP.LT.OR P3, PT, R3, 0x12, !P1 ;  /* 0x000000120300780c */ /* 0x000fe40004f61670 */
[----:B------:R-:W-:Y:S01]  /*4380*/  @!P5 IMAD R31, R31, R22, RZ ;  /* 0x000000161f1fd224 */ /* 0x000fe200078e02ff */
[----:B------:R0:W-:Y:S01]  /*4390*/  @!P2 STG.E.U8 desc[UR36][R6.64+0x8], R9 ;  /* 0x000008090600a986 */ /* 0x0001e2000c101124 */
[----:B------:R-:W-:-:S03]  /*43a0*/  ISETP.LT.OR P2, PT, R3, 0x11, !P0 ;  /* 0x000000110300780c */ /* 0x000fc60004741670 */
[----:B------:R-:W-:Y:S01]  /*43b0*/  @!P5 STG.E.U8 desc[UR36][R6.64+0x9], R31 ;  /* 0x0000091f0600d986 */ /* 0x000fe2000c101124 */
[----:B------:R-:W-:Y:S01]  /*43c0*/  ISETP.LT.OR P5, PT, R3, 0x12, !P0 ;  /* 0x000000120300780c */ /* 0x000fe200047a1670 */
[----:B-1----:R-:W-:-:S04]  /*43d0*/  @!P4 IMAD R11, R32, R22, RZ ;  /* 0x00000016200bc224 */ /* 0x002fc800078e02ff */
        /* <DEDUP_REMOVED lines=109> */
[----:B------:R1:W-:Y:S01]  /*4ab0*/  @!P4 STG.E.U8 desc[UR36][R4.64+0x58], R13 ;  /* 0x0000580d0400c986 */ /* 0x0003e2000c101124 */
        /* <DEDUP_REMOVED lines=13> */
[-C--:B-1----:R-:W-:Y:S01]  /*4b90*/  @!P2 IMAD R13, R74, R22.reuse, RZ ;  /* 0x000000164a0da224 */ /* 0x082fe200078e02ff */
[----:B------:R-:W-:Y:S01]  /*4ba0*/  @!P3 STG.E.U8 desc[UR36][R4.64+0x61], R73 ;  /* 0x000061490400b986 */ /* 0x000fe2000c101124 */
[----:B------:R-:W-:Y:S02]  /*4bb0*/  ISETP.LT.OR P3, PT, R3, 0x6a, !P1 ;  /* 0x0000006a0300780c */ /* 0x000fe40004f61670 */
[----:B------:R-:W-:Y:S01]  /*4bc0*/  @!P5 IMAD R75, R75, R22, RZ ;  /* 0x000000164b4bd224 */ /* 0x000fe200078e02ff */
[----:B------:R1:W-:Y:S01]  /*4bd0*/  @!P2 STG.E.U8 desc[UR36][R6.64+0x60], R13 ;  /* 0x0000600d0600a986 */ /* 0x0003e2000c101124 */
[----:B------:R-:W-:-:S03]  /*4be0*/  ISETP.LT.OR P2, PT, R3, 0x69, !P0 ;  /* 0x000000690300780c */ /* 0x000fc60004741670 */
[----:B------:R-:W-:Y:S01]  /*4bf0*/  @!P5 STG.E.U8 desc[UR36][R6.64+0x61], R75 ;  /* 0x0000614b0600d986 */ /* 0x000fe2000c101124 */
[----:B------:R-:W-:Y:S01]  /*4c00*/  ISETP.LT.OR P5, PT, R3, 0x6a, !P0 ;  /* 0x0000006a0300780c */ /* 0x000fe200047a1670 */
[----:B0-----:R-:W-:-:S04]  /*4c10*/  @!P4 IMAD R9, R76, R22, RZ ;  /* 0x000000164c09c224 */ /* 0x001fc800078e02ff */
[-C--:B------:R-:W-:Y:S01]  /*4c20*/  @!P3 IMAD R77, R77, R22.reuse, RZ ;  /* 0x000000164d4db224 */ /* 0x080fe200078e02ff */
[----:B------:R-:W-:Y:S01]  /*4c30*/  @!P4 STG.E.U8 desc[UR36][R4.64+0x68], R9 ;  /* 0x000068090400c986 */ /* 0x000fe2000c101124 */
[C---:B------:R-:W-:Y:S02]  /*4c40*/  ISETP.LT.OR P4, PT, R3.reuse, 0x72, !P1 ;  /* 0x000000720300780c */ /* 0x040fe40004f81670 */
[-C--:B--2---:R-:W-:Y:S01]  /*4c50*/  @!P2 IMAD R11, R78, R22.reuse, RZ ;  /* 0x000000164e0ba224 */ /* 0x084fe200078e02ff */
[----:B------:R-:W-:Y:S01]  /*4c60*/  @!P3 STG.E.U8 desc[UR36][R4.64+0x69], R77 ;  /* 0x0000694d0400b986 */ /* 0x000fe2000c101124 */
[----:B------:R-:W-:Y:S02]  /*4c70*/  ISETP.LT.OR P3, PT, R3, 0x71, !P1 ;  /* 0x000000710300780c */ /* 0x000fe40004f61670 */
[----:B------:R-:W-:Y:S01]  /*4c80*/  @!P5 IMAD R79, R79, R22, RZ ;  /* 0x000000164f4fd224 */ /* 0x000fe200078e02ff */
[----:B------:R0:W-:Y:S01]  /*4c90*/  @!P2 STG.E.U8 desc[UR36][R6.64+0x68], R11 ;  /* 0x0000680b0600a986 */ /* 0x0001e2000c101124 */
[----:B------:R-:W-:-:S03]  /*4ca0*/  ISETP.LT.OR P2, PT, R3, 0x71, !P0 ;  /* 0x000000710300780c */ /* 0x000fc60004741670 */
[----:B------:R2:W-:Y:S01]  /*4cb0*/  @!P5 STG.E.U8 desc[UR36][R6.64+0x69], R79 ;  /* 0x0000694f0600d986 */ /* 0x0005e2000c101124 */
[----:B------:R-:W-:Y:S01]  /*4cc0*/  ISETP.LT.OR P5, PT, R3, 0x79, !P0 ;  /* 0x000000790300780c */ /* 0x000fe200047a1670 */
[----:B------:R-:W-:-:S04]  /*4cd0*/  @!P4 IMAD R81, R81, R22, RZ ;  /* 0x000000165151c224 */ /* 0x000fc800078e02ff */
[-C--:B-1----:R-:W-:Y:S01]  /*4ce0*/  @!P3 IMAD R13, R80, R22.reuse, RZ ;  /* 0x00000016500db224 */ /* 0x082fe200078e02ff */
[----:B------:R2:W-:Y:S01]  /*4cf0*/  @!P4 STG.E.U8 desc[UR36][R4.64+0x71], R81 ;  /* 0x000071510400c986 */ /* 0x0005e2000c101124 */
[C---:B------:R-:W-:Y:S02]  /*4d00*/  ISETP.LT.OR P4, PT, R3.reuse, 0x72, !P0 ;  /* 0x000000720300780c */ /* 0x040fe40004781670 */
[C---:B------:R-:W-:Y:S01]  /*4d10*/  ISETP.LT.OR P0, PT, R3.reuse, 0x7a, !P0 ;  /* 0x0000007a0300780c */ /* 0x040fe20004701670 */
[----:B------:R2:W-:Y:S01]  /*4d20*/  @!P3 STG.E.U8 desc[UR36][R4.64+0x70], R13 ;  /* 0x0000700d0400b986 */ /* 0x0005e2000c101124 */
[C---:B------:R-:W-:Y:S02]  /*4d30*/  ISETP.LT.OR P3, PT, R3.reuse, 0x79, !P1 ;  /* 0x000000790300780c */ /* 0x040fe40004f61670 */
[----:B------:R-:W-:Y:S01]  /*4d40*/  ISETP.LT.OR P1, PT, R3, 0x7a, !P1 ;  /* 0x0000007a0300780c */ /* 0x000fe20004f21670 */
[-C--:B------:R-:W-:Y:S02]  /*4d50*/  @!P2 IMAD R3, R82, R22.reuse, RZ ;  /* 0x000000165203a224 */ /* 0x080fe400078e02ff */
[----:B0-----:R-:W-:-:S03]  /*4d60*/  @!P5 IMAD R11, R86, R22, RZ ;  /* 0x00000016560bd224 */ /* 0x001fc600078e02ff */
[----:B------:R2:W-:Y:S01]  /*4d70*/  @!P2 STG.E.U8 desc[UR36][R6.64+0x70], R3 ;  /* 0x000070030600a986 */ /* 0x0005e2000c101124 */
[-C--:B------:R-:W-:Y:S02]  /*4d80*/  @!P4 IMAD R83, R83, R22.reuse, RZ ;  /* 0x000000165353c224 */ /* 0x080fe400078e02ff */
[-C--:B------:R-:W-:Y:S02]  /*4d90*/  @!P0 IMAD R87, R87, R22.reuse, RZ ;  /* 0x0000001657578224 */ /* 0x080fe400078e02ff */
[-C--:B------:R-:W-:Y:S01]  /*4da0*/  @!P3 IMAD R9, R84, R22.reuse, RZ ;  /* 0x000000165409b224 */ /* 0x080fe200078e02ff */
[----:B------:R2:W-:Y:S01]  /*4db0*/  @!P4 STG.E.U8 desc[UR36][R6.64+0x71], R83 ;  /* 0x000071530600c986 */ /* 0x0005e2000c101124 */
[----:B------:R-:W-:-:S03]  /*4dc0*/  @!P1 IMAD R85, R85, R22, RZ ;  /* 0x0000001655559224 */ /* 0x000fc600078e02ff */
[----:B------:R2:W-:Y:S04]  /*4dd0*/  @!P3 STG.E.U8 desc[UR36][R4.64+0x78], R9 ;  /* 0x000078090400b986 */ /* 0x0005e8000c101124 */
[----:B------:R2:W-:Y:S04]  /*4de0*/  @!P1 STG.E.U8 desc[UR36][R4.64+0x79], R85 ;  /* 0x0000795504009986 */ /* 0x0005e8000c101124 */
[----:B------:R2:W-:Y:S04]  /*4df0*/  @!P5 STG.E.U8 desc[UR36][R6.64+0x78], R11 ;  /* 0x0000780b0600d986 */ /* 0x0005e8000c101124 */
[----:B------:R2:W-:Y:S02]  /*4e00*/  @!P0 STG.E.U8 desc[UR36][R6.64+0x79], R87 ;  /* 0x0000795706008986 */ /* 0x0005e4000c101124 */
.L_x_158:
[----:B------:R-:W-:Y:S05]  /*4e10*/  BSYNC B0 ;  /* 0x0000000000007941 */ /* 0x000fea0003800000 */
.L_x_28:
[----:B------:R-:W-:Y:S01]  /*4e20*/  ULDC UR4, c[0x0][0xc] ;  /* 0x0000030000047ab9 */ /* 0x000fe20000000800 */
[----:B------:R-:W-:Y:S01]  /*4e30*/  ULDC UR5, c[0x0][0x10] ;  /* 0x0000040000057ab9 */ /* 0x000fe20000000800 */
[----:B--2---:R-:W2:Y:S01]  /*4e40*/  LDC R3, c[0x0][0x14] ;  /* 0x00000500ff037b82 */ /* 0x004ea20000000800 */
[----:B------:R-:W-:Y:S01]  /*4e50*/  UIMAD.WIDE.U32 UR4, UR4, UR5, URZ ;  /* 0x00000005040472a5 */ /* 0x000fe2000f8e003f */
[----:B------:R-:W-:Y:S02]  /*4e60*/  IMAD.MOV.U32 R91, RZ, RZ, -0x1 ;  /* 0xffffffffff5b7424 */ /* 0x000fe400078e00ff */
[----:B------:R-:W-:-:S03]  /*4e70*/  IMAD.MOV.U32 R89, RZ, RZ, -0x1 ;  /* 0xffffffffff597424 */ /* 0x000fc600078e00ff */
[----:B--2---:R-:W-:-:S04]  /*4e80*/  IMAD.WIDE.U32 R16, R3, UR4, R16 ;  /* 0x0000000403107c25 */ /* 0x004fc8000f8e0010 */
[----:B------:R-:W-:Y:S01]  /*4e90*/  IMAD R3, R3, UR5, RZ ;  /* 0x0000000503037c24 */ /* 0x000fe2000f8e02ff */
[----:B------:R-:W-:Y:S02]  /*4ea0*/  ULDC.64 UR4, c[0x0][0x650] ;  /* 0x0001940000047ab9 */ /* 0x000fe40000000a00 */
[----:B------:R-:W-:Y:S01]  /*4eb0*/  ISETP.GE.U32.AND P0, PT, R16, UR4, PT ;  /* 0x0000000410007c0c */ /* 0x000fe2000bf06070 */
[--C-:B------:R-:W-:Y:S01]  /*4ec0*/  IMAD.IADD R17, R17, 0x1, R3.reuse ;  /* 0x0000000111117824 */ /* 0x100fe200078e0203 */
[----:B------:R-:W-:-:S04]  /*4ed0*/  PRMT R3, RZ, 0x7610, R3 ;  /* 0x00007610ff037816 */ /* 0x000fc80000000003 */
[----:B------:R-:W-:-:S13]  /*4ee0*/  ISETP.GE.U32.AND.EX P0, PT, R17, UR5, PT, P0 ;  /* 0x0000000511007c0c */ /* 0x000fda000bf06100 */
[----:B------:R-:W-:Y:S05]  /*4ef0*/  @P0 BRA `(.L_x_159) ;  /* 0x0000000400640947 */ /* 0x000fea0003800000 */
[----:B------:R-:W2:Y:S01]  /*4f00*/  S2R R12, SR_CTAID.X ;  /* 0x00000000000c7919 */ /* 0x000ea20000002500 */
[----:B------:R-:W3:Y:S01]  /*4f10*/  LDC.64 R10, c[0x0][0x628] ;  /* 0x00018a00ff0a7b82 */ /* 0x000ee20000000a00 */
[----:B------:R-:W-:Y:S01]  /*4f20*/  ULDC UR4, c[0x0][0x150] ;  /* 0x0000540000047ab9 */ /* 0x000fe20000000800 */
[----:B------:R-:W-:Y:S01]  /*4f30*/  IMAD.MOV.U32 R8, RZ, RZ, R16 ;  /* 0x000000ffff087224 */ /* 0x000fe200078e0010 */
[----:B------:R-:W0:Y:S01]  /*4f40*/  S2R R24, SR_CTAID.Y ;  /* 0x0000000000187919 */ /* 0x000e220000002600 */
[----:B------:R-:W-:-:S04]  /*4f50*/  IMAD.MOV.U32 R9, RZ, RZ, R17 ;  /* 0x000000ffff097224 */ /* 0x000fc800078e0011 */
[----:B------:R-:W0:Y:S08]  /*4f60*/  LDC R21, c[0x0][0x144] ;  /* 0x00005100ff157b82 */ /* 0x000e300000000800 */
[----:B------:R-:W0:Y:S08]  /*4f70*/  LDC R0, c[0x0][0x630] ;  /* 0x00018c00ff007b82 */ /* 0x000e300000000800 */
[----:B-1----:R-:W1:Y:S01]  /*4f80*/  LDC.64 R14, c[0x0][0x620] ;  /* 0x00018800ff0e7b82 */ /* 0x002e620000000a00 */
[----:B---3--:R-:W-:-:S04]  /*4f90*/  ISETP.NE.U32.AND P0, PT, R10, RZ, PT ;  /* 0x000000ff0a00720c */ /* 0x008fc80003f05070 */
[----:B------:R-:W-:Y:S02]  /*4fa0*/  ISETP.NE.AND.EX P0, PT, R11, RZ, PT, P0 ;  /* 0x000000ff0b00720c */ /* 0x000fe40003f05300 */
[----:B--2---:R-:W-:-:S05]  /*4fb0*/  I2FP.F32.U32 R3, R12 ;  /* 0x0000000c00037245 */ /* 0x004fca0000201000 */
[----:B------:R-:W-:-:S04]  /*4fc0*/  FMUL R3, R3, UR4 ;  /* 0x0000000403037c20 */ /* 0x000fc80008400000 */
[----:B------:R2:W3:Y:S02]  /*4fd0*/  F2I.U32.TRUNC.NTZ R20, R3 ;  /* 0x0000000300147305 */ /* 0x0004e4000020f000 */
[----:B0-----:R-:W-:Y:S05]  /*4fe0*/  @!P0 BRA `(.L_x_160) ;  /* 0x0000000000288947 */ /* 0x001fea0003800000 */
[----:B--2---:R-:W0:Y:S02]  /*4ff0*/  LDC R3, c[0x0][0x634] ;  /* 0x00018d00ff037b82 */ /* 0x004e240000000800 */
[----:B0-----:R-:W-:-:S05]  /*5000*/  IADD3 R3, P0, R16, R3, RZ ;  /* 0x0000000310037210 */ /* 0x001fca0007f1e0ff */
[----:B------:R-:W-:-:S04]  /*5010*/  IMAD.X R13, RZ, RZ, R17, P0 ;  /* 0x000000ffff0d7224 */ /* 0x000fc800000e0611 */
[----:B------:R-:W-:-:S04]  /*5020*/  IMAD.WIDE.U32 R4, R13, R10, RZ ;  /* 0x0000000a0d047225 */ /* 0x000fc800078e00ff */
[----:B----4-:R-:W-:-:S04]  /*5030*/  IMAD.WIDE.U32 R6, P0, R3, R11, R4 ;  /* 0x0000000b03067225 */ /* 0x010fc80007800004 */
[----:B------:R-:W-:-:S04]  /*5040*/  IMAD.WIDE.U32 R4, R3, R10, RZ ;  /* 0x0000000a03047225 */ /* 0x000fc800078e00ff */
[----:B------:R-:W-:Y:S01]  /*5050*/  IMAD.X R9, RZ, RZ, RZ, P0 ;  /* 0x000000ffff097224 */ /* 0x000fe200000e06ff */
[----:B------:R-:W-:Y:S01]  /*5060*/  IADD3 RZ, P0, R5, R6, RZ ;  /* 0x0000000605ff7210 */ /* 0x000fe20007f1e0ff */
[----:B------:R-:W-:-:S04]  /*5070*/  IMAD.MOV.U32 R8, RZ, RZ, R7 ;  /* 0x000000ffff087224 */ /* 0x000fc800078e0007 */
[----:B------:R-:W-:-:S08]  /*5080*/  IMAD.WIDE.U32.X R8, R13, R11, R8, P0 ;  /* 0x0000000b0d087225 */ /* 0x000fd000000e0408 */
.L_x_160:
[----:B------:R-:W0:Y:S01]  /*5090*/  LDC.64 R28, c[0x0][0x640] ;  /* 0x00019000ff1c7b82 */ /* 0x000e220000000a00 */
[-CC-:B------:R-:W-:Y:S01]  /*50a0*/  SHF.R.U64 R89, R8, R0.reuse, R9.reuse ;  /* 0x0000000008597219 */ /* 0x180fe20000001209 */
[----:B---3--:R-:W-:Y:S01]  /*50b0*/  IMAD.MOV R20, RZ, RZ, -R20 ;  /* 0x000000ffff147224 */ /* 0x008fe200078e0a14 */
[----:B------:R-:W-:Y:S01]  /*50c0*/  SHF.R.U32.HI R0, RZ, R0, R9 ;  /* 0x00000000ff007219 */ /* 0x000fe20000011609 */
[----:B------:R-:W-:Y:S01]  /*50d0*/  ULDC UR4, c[0x0][0x154] ;  /* 0x0000550000047ab9 */ /* 0x000fe20000000800 */
[----:B--2---:R-:W-:Y:S01]  /*50e0*/  IADD3 R3, P0, RZ, -R89, RZ ;  /* 0x80000059ff037210 */ /* 0x004fe20007f1e0ff */
[----:B------:R-:W-:Y:S02]  /*50f0*/  IMAD R21, R21, R20, R12 ;  /* 0x0000001415157224 */ /* 0x000fe400078e020c */
[----:B----4-:R-:W2:Y:S01]  /*5100*/  LDC R6, c[0x0][0x618] ;  /* 0x00018600ff067b82 */ /* 0x010ea20000000800 */
[----:B------:R-:W-:Y:S02]  /*5110*/  IMAD.MOV.U32 R7, RZ, RZ, 0x1 ;  /* 0x00000001ff077424 */ /* 0x000fe400078e00ff */
[----:B------:R-:W-:-:S04]  /*5120*/  IMAD.X R5, RZ, RZ, ~R0, P0 ;  /* 0x000000ffff057224 */ /* 0x000fc800000e0e00 */
[-C--:B-1----:R-:W-:Y:S01]  /*5130*/  IMAD R0, R5, R14.reuse, RZ ;  /* 0x0000000e05007224 */ /* 0x082fe200078e02ff */
[----:B------:R-:W1:Y:S01]  /*5140*/  LDC R8, c[0x0][0x608] ;  /* 0x00018200ff087b82 */ /* 0x000e620000000800 */
[----:B------:R-:W-:-:S04]  /*5150*/  IMAD.WIDE.U32 R4, R3, R14, R16 ;  /* 0x0000000e03047225 */ /* 0x000fc800078e0010 */
[----:B------:R-:W-:Y:S01]  /*5160*/  IMAD R3, R3, R15, R0 ;  /* 0x0000000f03037224 */ /* 0x000fe200078e0200 */
[----:B------:R-:W-:Y:S02]  /*5170*/  I2FP.F32.U32 R0, R24 ;  /* 0x0000001800007245 */ /* 0x000fe40000201000 */
[----:B------:R-:W3:Y:S01]  /*5180*/  LDC R26, c[0x0][0x658] ;  /* 0x00019600ff1a7b82 */ /* 0x000ee20000000800 */
[----:B------:R-:W-:Y:S01]  /*5190*/  IMAD.IADD R3, R5, 0x1, R3 ;  /* 0x0000000105037824 */ /* 0x000fe200078e0203 */
[----:B0-----:R-:W-:Y:S01]  /*51a0*/  ISETP.NE.U32.AND P0, PT, R28, RZ, PT ;  /* 0x000000ff1c00720c */ /* 0x001fe20003f05070 */
[----:B------:R-:W-:Y:S01]  /*51b0*/  FMUL R0, R0, UR4 ;  /* 0x0000000400007c20 */ /* 0x000fe20008400000 */
[----:B------:R-:W-:Y:S02]  /*51c0*/  IMAD.MOV.U32 R5, RZ, RZ, -0x1 ;  /* 0xffffffffff057424 */ /* 0x000fe400078e00ff */
[----:B------:R-:W-:Y:S01]  /*51d0*/  ISETP.NE.AND.EX P0, PT, R29, RZ, PT, P0 ;  /* 0x000000ff1d00720c */ /* 0x000fe20003f05300 */
[----:B------:R0:W4:Y:S01]  /*51e0*/  F2I.U32.TRUNC.NTZ R13, R0 ;  /* 0x00000000000d7305 */ /* 0x000122000020f000 */
[----:B------:R-:W0:Y:S01]  /*51f0*/  LDC R15, c[0x0][0x148] ;  /* 0x00005200ff0f7b82 */ /* 0x000e220000000800 */
[----:B--2---:R-:W-:-:S02]  /*5200*/  SHF.R.U64 R12, R4, R6, R3 ;  /* 0x00000006040c7219 */ /* 0x004fc40000001203 */
[----:B------:R-:W-:-:S05]  /*5210*/  SHF.R.U32.HI R3, RZ, R6, R3 ;  /* 0x00000006ff037219 */ /* 0x000fca0000011603 */
[----:B------:R-:W2:Y:S01]  /*5220*/  LDC R20, c[0x0][0x600] ;  /* 0x00018000ff147b82 */ /* 0x000ea20000000800 */
[-CC-:B-1----:R-:W-:Y:S02]  /*5230*/  SHF.R.U64 R10, R12, R8.reuse, R3.reuse ;  /* 0x000000080c0a7219 */ /* 0x182fe40000001203 */
[----:B------:R-:W-:-:S05]  /*5240*/  SHF.R.U32.HI R3, RZ, R8, R3 ;  /* 0x00000008ff037219 */ /* 0x000fca0000011603 */
[----:B------:R-:W1:Y:S01]  /*5250*/  LDC R27, c[0x0][0x648] ;  /* 0x00019200ff1b7b82 */ /* 0x000e620000000800 */
[-C--:B---3--:R-:W-:Y:S02]  /*5260*/  SHF.L.U32 R4, R5, R26.reuse, RZ ;  /* 0x0000001a05047219 */ /* 0x088fe400000006ff */
[-CC-:B------:R-:W-:Y:S02]  /*5270*/  SHF.R.U64 R14, R10, R26.reuse, R3.reuse ;  /* 0x0000001a0a0e7219 */ /* 0x180fe40000001203 */
[----:B------:R-:W-:Y:S02]  /*5280*/  SHF.R.U32.HI R5, RZ, R26, R3 ;  /* 0x0000001aff057219 */ /* 0x000fe40000011603 */
[----:B------:R-:W-:Y:S01]  /*5290*/  LOP3.LUT R25, RZ, R4, RZ, 0x33, !PT ;  /* 0x00000004ff197212 */ /* 0x000fe200078e33ff */
[----:B------:R-:W3:Y:S01]  /*52a0*/  LDC R30, c[0x0][0x638] ;  /* 0x00018e00ff1e7b82 */ /* 0x000ee20000000800 */
[----:B------:R-:W-:Y:S01]  /*52b0*/  SHF.L.U32 R26, R7, R26, RZ ;  /* 0x0000001a071a7219 */ /* 0x000fe200000006ff */
[----:B------:R-:W-:-:S06]  /*52c0*/  IMAD.MOV.U32 R4, RZ, RZ, R14 ;  /* 0x000000ffff047224 */ /* 0x000fcc00078e000e */
[----:B------:R-:W0:Y:S01]  /*52d0*/  LDC R31, c[0x0][0x610] ;  /* 0x00018400ff1f7b82 */ /* 0x000e220000000800 */
[----:B----4-:R-:W-:Y:S05]  /*52e0*/  @!P0 BRA `(.L_x_161) ;  /* 0x0000000000288947 */ /* 0x010fea0003800000 */
[----:B------:R-:W4:Y:S02]  /*52f0*/  LDC R3, c[0x0][0x64c] ;  /* 0x00019300ff037b82 */ /* 0x000f240000000800 */
[----:B----4-:R-:W-:-:S05]  /*5300*/  IADD3 R3, P0, R14, R3, RZ ;  /* 0x000000030e037210 */ /* 0x010fca0007f1e0ff */
        /* <DEDUP_REMOVED lines=8> */
.L_x_161:
[----:B------:R-:W-:Y:S01]  /*5390*/  ISETP.NE.AND P0, PT, R2, 0x1, PT ;  /* 0x000000010200780c */ /* 0x000fe20003f05270 */
[----:B--2---:R-:W-:Y:S01]  /*53a0*/  VIADD R7, R20, 0xffffffff ;  /* 0xffffffff14077836 */ /* 0x004fe20000000000 */
[----:B01----:R-:W-:Y:S01]  /*53b0*/  SHF.R.U64 R0, R4, R27, R5 ;  /* 0x0000001b04007219 */ /* 0x003fe20000001205 */
[----:B------:R-:W-:Y:S01]  /*53c0*/  IMAD.MOV R13, RZ, RZ, -R13 ;  /* 0x000000ffff0d7224 */ /* 0x000fe200078e0a0d */
[----:B------:R-:W-:Y:S01]  /*53d0*/  LOP3.LUT R5, R10, R25, RZ, 0xc0, !PT ;  /* 0x000000190a057212 */ /* 0x000fe200078ec0ff */
[----:B------:R-:W-:Y:S01]  /*53e0*/  IMAD.MOV.U32 R4, RZ, RZ, 0x1 ;  /* 0x00000001ff047424 */ /* 0x000fe200078e00ff */
[----:B------:R-:W-:Y:S01]  /*53f0*/  LOP3.LUT R12, R12, R7, RZ, 0xc0, !PT ;  /* 0x000000070c0c7212 */ /* 0x000fe200078ec0ff */
[----:B------:R-:W-:Y:S02]  /*5400*/  IMAD.MOV R3, RZ, RZ, -R0 ;  /* 0x000000ffff037224 */ /* 0x000fe400078e0a00 */
[----:B------:R-:W-:Y:S02]  /*5410*/  IMAD R0, R26, R0, R5 ;  /* 0x000000001a007224 */ /* 0x000fe400078e0205 */
[----:B---3--:R-:W-:-:S02]  /*5420*/  IMAD R3, R3, R30, R14 ;  /* 0x0000001e03037224 */ /* 0x008fc400078e020e */
[----:B------:R-:W-:Y:S02]  /*5430*/  @P0 IMAD R21, R15, R13, R24 ;  /* 0x0000000d0f150224 */ /* 0x000fe400078e0218 */
[----:B------:R-:W-:Y:S01]  /*5440*/  IMAD R5, R3, R20, R12 ;  /* 0x0000001403057224 */ /* 0x000fe200078e020c */
[----:B------:R-:W-:Y:S01]  /*5450*/  PRMT R3, R4, 0x7610, R3 ;  /* 0x0000761004037816 */ /* 0x000fe20000000003 */
[----:B------:R-:W-:-:S05]  /*5460*/  IMAD R0, R0, R31, R21 ;  /* 0x0000001f00007224 */ /* 0x000fca00078e0215 */
[----:B------:R-:W-:Y:S02]  /*5470*/  SEL R91, R5, R0, !P0 ;  /* 0x00000000055b7207 */ /* 0x000fe40004000000 */
[----:B------:R-:W-:-:S07]  /*5480*/  SEL R0, R0, R5, !P0 ;  /* 0x0000000500007207 */ /* 0x000fce0004000000 */
.L_x_159:
[----:B------:R-:W-:Y:S01]  /*5490*/  LOP3.LUT P0, RZ, R3, 0xff, RZ, 0xc0, !PT ;  /* 0x000000ff03ff7812 */ /* 0x000fe2000780c0ff */
[----:B------:R-:W-:-:S12]  /*54a0*/  IMAD.MOV.U32 R90, RZ, RZ, R0 ;  /* 0x000000ffff5a7224 */ /* 0x000fd800078e0000 */
[----:B------:R-:W-:Y:S05]  /*54b0*/  @P0 BRA `(.L_x_162) ;  /* 0xffffffb800a80947 */ /* 0x000fea000383ffff */
[----:B------:R-:W-:Y:S05]  /*54c0*/  EXIT ;  /* 0x000000000000794d */ /* 0x000fea0003800000 */
.L_x_3:
[----:B0-----:R-:W-:Y:S01]  /*54d0*/  ULDC.64 UR4, c[0x0][0x650] ;  /* 0x0001940000047ab9 */ /* 0x001fe20000000a00 */
        /* <DEDUP_REMOVED lines=25> */
.L_x_164:
[--C-:B------:R-:W-:Y:S01]  /*5670*/  SHF.R.U64 R12, R10, R14, R11.reuse ;  /* 0x0000000e0a0c7219 */ /* 0x100fe2000000120b */
[----:B------:R-:W0:Y:S01]  /*5680*/  LDC R22, c[0x0][0x618] ;  /* 0x00018600ff167b82 */ /* 0x000e220000000800 */
[----:B------:R-:W-:Y:S01]  /*5690*/  I2FP.F32.U32 R6, R4 ;  /* 0x0000000400067245 */ /* 0x000fe20000201000 */
[----:B------:R-:W-:Y:S01]  /*56a0*/  ULDC UR4, c[0x0][0x150] ;  /* 0x0000540000047ab9 */ /* 0x000fe20000000800 */
[----:B------:R-:W-:Y:S02]  /*56b0*/  SHF.R.U32.HI R5, RZ, R14, R11 ;  /* 0x0000000eff057219 */ /* 0x000fe4000001160b */
[----:B------:R-:W-:Y:S01]  /*56c0*/  IADD3 R9, P0, RZ, -R12, RZ ;  /* 0x8000000cff097210 */ /* 0x000fe20007f1e0ff */
[----:B------:R-:W-:Y:S01]  /*56d0*/  FMUL R11, R6, UR4 ;  /* 0x00000004060b7c20 */ /* 0x000fe20008400000 */
[----:B------:R-:W-:Y:S01]  /*56e0*/  ULDC UR4, c[0x0][0x154] ;  /* 0x0000550000047ab9 */ /* 0x000fe20000000800 */
[----:B------:R-:W1:Y:S02]  /*56f0*/  LDC.64 R24, c[0x0][0x640] ;  /* 0x00019000ff187b82 */ /* 0x000e640000000a00 */
[----:B------:R-:W-:-:S02]  /*5700*/  IMAD.X R5, RZ, RZ, ~R5, P0 ;  /* 0x000000ffff057224 */ /* 0x000fc400000e0e05 */
[----:B------:R-:W2:Y:S01]  /*5710*/  F2I.U32.TRUNC.NTZ R11, R11 ;  /* 0x0000000b000b7305 */ /* 0x000ea2000020f000 */
[----:B------:R-:W-:-:S03]  /*5720*/  IMAD.WIDE.U32 R6, R9, R20, R16 ;  /* 0x0000001409067225 */ /* 0x000fc600078e0010 */
[----:B------:R-:W3:Y:S01]  /*5730*/  LDC R13, c[0x0][0x144] ;  /* 0x00005100ff0d7b82 */ /* 0x000ee20000000800 */
[----:B------:R-:W-:-:S04]  /*5740*/  IMAD R8, R5, R20, RZ ;  /* 0x0000001405087224 */ /* 0x000fc800078e02ff */
[----:B------:R-:W-:Y:S02]  /*5750*/  IMAD R5, R9, R21, R8 ;  /* 0x0000001509057224 */ /* 0x000fe400078e0208 */
[----:B------:R-:W-:Y:S01]  /*5760*/  IMAD.MOV.U32 R8, RZ, RZ, -0x1 ;  /* 0xffffffffff087424 */ /* 0x000fe200078e00ff */
[----:B------:R-:W4:Y:S01]  /*5770*/  LDC R14, c[0x0][0x608] ;  /* 0x00018200ff0e7b82 */ /* 0x000f220000000800 */
[----:B------:R-:W-:Y:S01]  /*5780*/  IMAD.IADD R5, R7, 0x1, R5 ;  /* 0x0000000107057824 */ /* 0x000fe200078e0205 */
[----:B------:R-:W-:-:S04]  /*5790*/  I2FP.F32.U32 R7, R3 ;  /* 0x0000000300077245 */ /* 0x000fc80000201000 */
[-C--:B0-----:R-:W-:Y:S01]  /*57a0*/  SHF.R.U64 R10, R6, R22.reuse, R5 ;  /* 0x00000016060a7219 */ /* 0x081fe20000001205 */
[----:B--2---:R-:W-:Y:S01]  /*57b0*/  IMAD.MOV R6, RZ, RZ, -R11 ;  /* 0x000000ffff067224 */ /* 0x004fe200078e0a0b */
[----:B------:R-:W0:Y:S01]  /*57c0*/  LDC R9, c[0x0][0x658] ;  /* 0x00019600ff097b82 */ /* 0x000e220000000800 */
[----:B-1----:R-:W-:Y:S01]  /*57d0*/  ISETP.NE.U32.AND P0, PT, R24, RZ, PT ;  /* 0x000000ff1800720c */ /* 0x002fe20003f05070 */
[----:B------:R-:W-:Y:S01]  /*57e0*/  FMUL R7, R7, UR4 ;  /* 0x0000000407077c20 */ /* 0x000fe20008400000 */
[----:B------:R-:W-:Y:S02]  /*57f0*/  SHF.R.U32.HI R5, RZ, R22, R5 ;  /* 0x00000016ff057219 */ /* 0x000fe40000011605 */
[----:B------:R-:W-:-:S03]  /*5800*/  ISETP.NE.AND.EX P0, PT, R25, RZ, PT, P0 ;  /* 0x000000ff1900720c */ /* 0x000fc60003f05300 */
[----:B------:R-:W1:Y:S01]  /*5810*/  LDC R20, c[0x0][0x148] ;  /* 0x00005200ff147b82 */ /* 0x000e620000000800 */
[----:B---3--:R-:W-:Y:S02]  /*5820*/  IMAD R23, R13, R6, R4 ;  /* 0x000000060d177224 */ /* 0x008fe400078e0204 */
[----:B------:R-:W-:-:S05]  /*5830*/  IMAD.MOV.U32 R6, RZ, RZ, 0x1 ;  /* 0x00000001ff067424 */ /* 0x000fca00078e00ff */
[----:B------:R-:W2:Y:S01]  /*5840*/  LDC R21, c[0x0][0x600] ;  /* 0x00018000ff157b82 */ /* 0x000ea20000000800 */
[-CC-:B----4-:R-:W-:Y:S02]  /*5850*/  SHF.R.U64 R13, R10, R14.reuse, R5.reuse ;  /* 0x0000000e0a0d7219 */ /* 0x190fe40000001205 */
[----:B------:R-:W-:Y:S02]  /*5860*/  SHF.R.U32.HI R4, RZ, R14, R5 ;  /* 0x0000000eff047219 */ /* 0x000fe40000011605 */
[----:B------:R3:W4:Y:S03]  /*5870*/  F2I.U32.TRUNC.NTZ R14, R7 ;  /* 0x00000007000e7305 */ /* 0x000726000020f000 */
[----:B------:R-:W1:Y:S01]  /*5880*/  LDC R26, c[0x0][0x648] ;  /* 0x00019200ff1a7b82 */ /* 0x000e620000000800 */
[-C--:B0-----:R-:W-:Y:S02]  /*5890*/  SHF.R.U64 R15, R13, R9.reuse, R4 ;  /* 0x000000090d0f7219 */ /* 0x081fe40000001204 */
[----:B------:R-:W-:-:S02]  /*58a0*/  SHF.L.U32 R8, R8, R9, RZ ;  /* 0x0000000908087219 */ /* 0x000fc400000006ff */
[-C--:B------:R-:W-:Y:S01]  /*58b0*/  SHF.R.U32.HI R5, RZ, R9.reuse, R4 ;  /* 0x00000009ff057219 */ /* 0x080fe20000011604 */
[----:B------:R-:W-:Y:S01]  /*58c0*/  IMAD.MOV.U32 R4, RZ, RZ, R15 ;  /* 0x000000ffff047224 */ /* 0x000fe200078e000f */
[----:B------:R-:W-:Y:S01]  /*58d0*/  SHF.L.U32 R22, R6, R9, RZ ;  /* 0x0000000906167219 */ /* 0x000fe200000006ff */
[----:B------:R-:W0:Y:S01]  /*58e0*/  LDC R27, c[0x0][0x638] ;  /* 0x00018e00ff1b7b82 */ /* 0x000e220000000800 */
[----:B------:R-:W-:-:S07]  /*58f0*/  LOP3.LUT R28, RZ, R8, RZ, 0x33, !PT ;  /* 0x00000008ff1c7212 */ /* 0x000fce00078e33ff */
        /* <DEDUP_REMOVED lines=12> */
.L_x_165:
[----:B------:R-:W-:Y:S01]  /*59c0*/  ISETP.NE.AND P0, PT, R2, 0x1, PT ;  /* 0x000000010200780c */ /* 0x000fe20003f05270 */
[----:B--2---:R-:W-:Y:S01]  /*59d0*/  VIADD R7, R21, 0xffffffff ;  /* 0xffffffff15077836 */ /* 0x004fe20000000000 */
[----:B-1----:R-:W-:Y:S01]  /*59e0*/  SHF.R.U64 R5, R4, R26, R5 ;  /* 0x0000001a04057219 */ /* 0x002fe20000001205 */
[----:B------:R-:W-:Y:S01]  /*59f0*/  IMAD.MOV R14, RZ, RZ, -R14 ;  /* 0x000000ffff0e7224 */ /* 0x000fe200078e0a0e */
[----:B------:R-:W-:Y:S01]  /*5a00*/  LOP3.LUT R4, R13, R28, RZ, 0xc0, !PT ;  /* 0x0000001c0d047212 */ /* 0x000fe200078ec0ff */
[----:B------:R-:W-:Y:S01]  /*5a10*/  IMAD.MOV.U32 R8, RZ, RZ, R12 ;  /* 0x000000ffff087224 */ /* 0x000fe200078e000c */
[----:B------:R-:W-:Y:S01]  /*5a20*/  LOP3.LUT R10, R10, R7, RZ, 0xc0, !PT ;  /* 0x000000070a0a7212 */ /* 0x000fe200078ec0ff */
[----:B------:R-:W-:Y:S02]  /*5a30*/  IMAD.MOV R6, RZ, RZ, -R5 ;  /* 0x000000ffff067224 */ /* 0x000fe400078e0a05 */
[----:B------:R-:W-:-:S04]  /*5a40*/  IMAD R4, R22, R5, R4 ;  /* 0x0000000516047224 */ /* 0x000fc800078e0204 */
[----:B------:R-:W-:Y:S02]  /*5a50*/  @P0 IMAD R23, R20, R14, R3 ;  /* 0x0000000e14170224 */ /* 0x000fe400078e0203 */
[----:B0-----:R-:W-:Y:S02]  /*5a60*/  IMAD R3, R6, R27, R15 ;  /* 0x0000001b06037224 */ /* 0x001fe400078e020f */
[----:B------:R-:W-:Y:S02]  /*5a70*/  IMAD R7, R4, R29, R23 ;  /* 0x0000001d04077224 */ /* 0x000fe400078e0217 */
[----:B------:R-:W-:Y:S02]  /*5a80*/  IMAD R4, R3, R21, R10 ;  /* 0x0000001503047224 */ /* 0x000fe400078e020a */
[----:B------:R-:W-:-:S03]  /*5a90*/  IMAD.MOV.U32 R6, RZ, RZ, 0x1 ;  /* 0x00000001ff067424 */ /* 0x000fc600078e00ff */
[----:B------:R-:W-:Y:S02]  /*5aa0*/  SEL R9, R4, R7, !P0 ;  /* 0x0000000704097207 */ /* 0x000fe40004000000 */
[----:B------:R-:W-:-:S07]  /*5ab0*/  SEL R7, R7, R4, !P0 ;  /* 0x0000000407077207 */ /* 0x000fce0004000000 */
.L_x_163:
[----:B------:R-:W-:-:S08]  /*5ac0*/  NOP ;  /* 0x0000000000007918 */ /* 0x000fd00000000000 */
[----:B------:R-:W0:-:S00]  /*5ad0*/  USETMAXREG.DEALLOC.CTAPOOL 0x28 ;  /* 0x00000028000079c8 */ /* 0x000e0000080e0500 */
[----:B0-----:R-:W-:-:S13]  /*5ae0*/  ISETP.NE.AND P0, PT, R0, RZ, PT ;  /* 0x000000ff0000720c */ /* 0x001fda0003f05270 */
[----:B------:R-:W-:Y:S05]  /*5af0*/  @P0 EXIT ;  /* 0x000000000000094d */ /* 0x000fea0003800000 */
[----:B------:R-:W-:Y:S01]  /*5b00*/  LOP3.LUT P0, RZ, R6, 0xff, RZ, 0xc0, !PT ;  /* 0x000000ff06ff7812 */ /* 0x000fe2000780c0ff */
[----:B------:R-:W-:Y:S02]  /*5b10*/  IMAD.MOV.U32 R0, RZ, RZ, 0x1 ;  /* 0x00000001ff007424 */ /* 0x000fe400078e00ff */
[----:B------:R-:W-:-:S10]  /*5b20*/  IMAD.MOV.U32 R12, RZ, RZ, RZ ;  /* 0x000000ffff0c7224 */ /* 0x000fd400078e00ff */
[----:B------:R-:W-:Y:S05]  /*5b30*/  @!P0 BRA `(.L_x_166) ;  /* 0x0000000c00288947 */ /* 0x000fea0003800000 */
[----:B------:R-:W0:Y:S01]  /*5b40*/  LDC R0, c[0x0][0x28c] ;  /* 0x0000a300ff007b82 */ /* 0x000e220000000800 */
[----:B------:R-:W-:Y:S01]  /*5b50*/  ULDC UR5, c[0x0][0x600] ;  /* 0x0001800000057ab9 */ /* 0x000fe20000000800 */
[----:B------:R-:W-:Y:S01]  /*5b60*/  ULDC UR4, c[0x0][0xc] ;  /* 0x0000030000047ab9 */ /* 0x000fe20000000800 */
[----:B------:R-:W-:Y:S01]  /*5b70*/  UIADD3 UR16, UR5, -0x1, URZ ;  /* 0xffffffff05107890 */ /* 0x000fe2000fffe03f */
[C---:B------:R-:W-:Y:S01]  /*5b80*/  LOP3.LUT P2, RZ, R18.reuse, 0x7f, RZ, 0xc0, !PT ;  /* 0x0000007f12ff7812 */ /* 0x040fe2000784c0ff */
[----:B------:R-:W-:Y:S01]  /*5b90*/  ULDC UR6, c[0x0][0x658] ;  /* 0x0001960000067ab9 */ /* 0x000fe20000000800 */
[----:B------:R-:W-:Y:S01]  /*5ba0*/  ULDC UR5, c[0x0][0x10] ;  /* 0x0000040000057ab9 */ /* 0x000fe20000000800 */
[----:B------:R-:W-:Y:S01]  /*5bb0*/  UMOV UR7, 0xffffffff ;  /* 0xffffffff00077882 */ /* 0x000fe20000000000 */
[----:B------:R-:W-:Y:S01]  /*5bc0*/  UMOV UR8, 0x1 ;  /* 0x0000000100087882 */ /* 0x000fe20000000000 */
[----:B------:R-:W-:Y:S01]  /*5bd0*/  UIMAD.WIDE.U32 UR4, UR4, UR5, URZ ;  /* 0x00000005040472a5 */ /* 0x000fe2000f8e003f */
[----:B------:R-:W-:Y:S01]  /*5be0*/  LOP3.LUT P0, RZ, R18, 0x1f, RZ, 0xc0, !PT ;  /* 0x0000001f12ff7812 */ /* 0x000fe2000780c0ff */
[----:B------:R-:W-:Y:S01]  /*5bf0*/  USHF.L.U32 UR7, UR7, UR6, URZ ;  /* 0x0000000607077299 */ /* 0x000fe2000800063f */
[----:B------:R-:W-:Y:S01]  /*5c00*/  BSSY B0, `(.L_x_166) ;  /* 0x00000bd000007945 */ /* 0x000fe20003800000 */
[----:B------:R-:W-:Y:S01]  /*5c10*/  USHF.L.U32 UR18, UR8, UR6, URZ ;  /* 0x0000000608127299 */ /* 0x000fe2000800063f */
[----:B------:R-:W-:Y:S01]  /*5c20*/  IMAD.MOV.U32 R13, RZ, RZ, 0x1 ;  /* 0x00000001ff0d7424 */ /* 0x000fe200078e00ff */
[----:B------:R-:W-:Y:S01]  /*5c30*/  LOP3.LUT R11, R19, 0x2, RZ, 0xfc, !PT ;  /* 0x00000002130b7812 */ /* 0x000fe200078efcff */
[----:B------:R-:W-:Y:S01]  /*5c40*/  ULDC UR6, c[0x0][0x14] ;  /* 0x0000050000067ab9 */ /* 0x000fe20000000800 */
[----:B------:R-:W-:Y:S01]  /*5c50*/  PLOP3.LUT P0, PT, P0, P2, PT, 0x8a, 0x0 ;  /* 0x000000000000781c */ /* 0x000fe20000705172 */
[----:B------:R-:W-:Y:S01]  /*5c60*/  UIMAD.WIDE.U32 UR20, UR4, UR6, URZ ;  /* 0x00000006041472a5 */ /* 0x000fe2000f8e003f */
[----:B------:R-:W-:Y:S01]  /*5c70*/  IMAD.MOV.U32 R12, RZ, RZ, RZ ;  /* 0x000000ffff0c7224 */ /* 0x000fe200078e00ff */
[----:B------:R-:W-:-:S02]  /*5c80*/  UIMAD UR13, UR5, UR6, URZ ;  /* 0x00000006050d72a4 */ /* 0x000fc4000f8e023f */
[----:B------:R-:W-:Y:S01]  /*5c90*/  ULOP3.LUT UR17, URZ, UR7, URZ, 0x33, !UPT ;  /* 0x000000073f117292 */ /* 0x000fe2000f8e333f */
[----:B0-----:R-:W-:Y:S01]  /*5ca0*/  VIADD R0, R0, 0x3f ;  /* 0x0000003f00007836 */ /* 0x001fe20000000000 */
[----:B------:R-:W-:Y:S01]  /*5cb0*/  UIADD3 UR13, UR21, UR13, URZ ;  /* 0x0000000d150d7290 */ /* 0x000fe2000fffe03f */
[----:B------:R-:W-:-:S03]  /*5cc0*/  ULDC.64 UR22, c[0x0][0x198] ;  /* 0x0000660000167ab9 */ /* 0x000fc60000000a00 */
[----:B------:R-:W-:-:S04]  /*5cd0*/  SHF.R.S32.HI R3, RZ, 0x1f, R0 ;  /* 0x0000001fff037819 */ /* 0x000fc80000011400 */
[----:B------:R-:W-:Y:S01]  /*5ce0*/  LEA.HI R3, R3, R0, RZ, 0x6 ;  /* 0x0000000003037211 */ /* 0x000fe200078f30ff */
[----:B------:R-:W-:-:S03]  /*5cf0*/  IMAD.MOV.U32 R0, RZ, RZ, 0x1 ;  /* 0x00000001ff007424 */ /* 0x000fc600078e00ff */
[----:B------:R-:W-:-:S05]  /*5d00*/  SHF.R.S32.HI R3, RZ, 0x6, R3 ;  /* 0x00000006ff037819 */ /* 0x000fca0000011403 */
[----:B------:R-:W-:-:S07]  /*5d10*/  VIADD R10, R3, 0x1 ;  /* 0x00000001030a7836 */ /* 0x000fce0000000000 */
.L_x_178:
[----:B------:R-:W-:-:S03]  /*5d20*/  UMOV UR4, 0xffffffff ;  /* 0xffffffff00047882 */ /* 0x000fc60000000000 */
[----:B------:R-:W-:Y:S05]  /*5d30*/  BRA.DIV UR4, `(.L_x_167) ;  /* 0x0000000e04d87947 */ /* 0x000fea000b800000 */
[----:B------:R-:W-:-:S13]  /*5d40*/  ELECT P6, URZ, PT ;  /* 0x00000000003f782f */ /* 0x000fda00038c0000 */
.L_x_191:
[----:B------:R-:W0:Y:S01]  /*5d50*/  LDC R4, c[0x0][0x28c] ;  /* 0x0000a300ff047b82 */ /* 0x000e220000000800 */
[----:B------:R-:W-:Y:S01]  /*5d60*/  BSSY B1, `(.L_x_168) ;  /* 0x0000035000017945 */ /* 0x000fe20003800000 */
[----:B0-----:R-:W-:-:S13]  /*5d70*/  ISETP.LT.OR P6, PT, R4, 0x1, !P6 ;  /* 0x000000010400780c */ /* 0x001fda00077c1670 */
[----:B------:R-:W-:Y:S05]  /*5d80*/  @P6 BRA `(.L_x_169) ;  /* 0x0000000000c86947 */ /* 0x000fea0003800000 */
[----:B------:R-:W-:Y:S02]  /*5d90*/  IMAD.SHL.U32 R15, R9, 0x80, RZ ;  /* 0x00000080090f7824 */ /* 0x000fe400078e00ff */
[----:B------:R-:W-:Y:S02]  /*5da0*/  IMAD.SHL.U32 R18, R7, 0x80, RZ ;  /* 0x0000008007127824 */ /* 0x000fe400078e00ff */
[----:B------:R-:W-:Y:S02]  /*5db0*/  IMAD.MOV.U32 R20, RZ, RZ, RZ ;  /* 0x000000ffff147224 */ /* 0x000fe400078e00ff */
[----:B------:R-:W-:Y:S02]  /*5dc0*/  IMAD.MOV.U32 R4, RZ, RZ, R10 ;  /* 0x000000ffff047224 */ /* 0x000fe400078e000a */
[----:B------:R-:W-:Y:S02]  /*5dd0*/  IMAD.MOV.U32 R5, RZ, RZ, R0 ;  /* 0x000000ffff057224 */ /* 0x000fe400078e0000 */
[----:B------:R-:W-:-:S07]  /*5de0*/  IMAD.MOV.U32 R6, RZ, RZ, R12 ;  /* 0x000000ffff067224 */ /* 0x000fce00078e000c */
.L_x_173:
[----:B------:R-:W0:Y:S01]  /*5df0*/  S2R R14, SR_CgaCtaId ;  /* 0x00000000000e7919 */ /* 0x000e220000008800 */
[----:B------:R-:W-:Y:S01]  /*5e00*/  MOV R7, 0x400 ;  /* 0x0000040000077802 */ /* 0x000fe20000000f00 */
[----:B------:R-:W1:Y:S03]  /*5e10*/  @!P2 LDC R9, c[0x0][0x500] ;  /* 0x00014000ff09ab82 */ /* 0x000e660000000800 */
[----:B0-----:R-:W-:Y:S02]  /*5e20*/  LEA R21, R14, R7, 0x18 ;  /* 0x000000070e157211 */ /* 0x001fe400078ec0ff */
[----:B------:R-:W-:-:S03]  /*5e30*/  SHF.L.U32 R7, R5, 0x1f, RZ ;  /* 0x0000001f05077819 */ /* 0x000fc600000006ff */
[----:B------:R-:W-:-:S04]  /*5e40*/  IMAD R14, R6, 0x8, R21 ;  /* 0x00000008060e7824 */ /* 0x000fc800078e0215 */
[----:B------:R-:W0:Y:S02]  /*5e50*/  SYNCS.PHASECHK.TRANS64.TRYWAIT P1, [R14+URZ+0x30], R7 ;  /* 0x000030070e0075a7 */ /* 0x000e24000802017f */
[----:B01----:R-:W-:Y:S05]  /*5e60*/  @!P1 BRA `(.L_x_170) ;  /* 0x0000000c00ac9947 */ /* 0x003fea0003800000 */
.L_x_192:
[----:B0-----:R-:W-:Y:S01]  /*5e70*/  PRMT R7, R11, 0x9910, RZ ;  /* 0x000099100b077816 */ /* 0x001fe200000000ff */
[----:B------:R0:W-:Y:S03]  /*5e80*/  @!P2 SYNCS.ARRIVE.TRANS64 RZ, [R14+URZ], R9 ;  /* 0x000000090effa9a7 */ /* 0x0001e6000800003f */
[----:B------:R-:W-:-:S13]  /*5e90*/  ISETP.NE.AND P1, PT, R7, 0x2, PT ;  /* 0x000000020700780c */ /* 0x000fda0003f25270 */
[----:B0-----:R-:W-:Y:S05]  /*5ea0*/  @P1 BRA `(.L_x_171) ;  /* 0x0000000000041947 */ /* 0x001fea0003800000 */
[----:B------:R-:W-:Y:S01]  /*5eb0*/  BPT.TRAP 0x1 ;  /* 0x000000040000795c */ /* 0x000fe20000300000 */
.L_x_171:
[----:B------:R-:W-:Y:S05]  /*5ec0*/  @P0 BRA `(.L_x_172) ;  /* 0x0000000000040947 */ /* 0x000fea0003800000 */
[----:B------:R-:W-:Y:S01]  /*5ed0*/  BPT.TRAP 0x1 ;  /* 0x000000040000795c */ /* 0x000fe20000300000 */
.L_x_172:
[----:B------:R-:W-:Y:S01]  /*5ee0*/  IMAD R21, R6, 0x2000, R21 ;  /* 0x0000200006157824 */ /* 0x000fe200078e0215 */
[----:B------:R-:W-:Y:S01]  /*5ef0*/  R2UR UR9, R14 ;  /* 0x000000000e0972ca */ /* 0x000fe200000e0000 */
[----:B------:R-:W-:Y:S01]  /*5f00*/  VIADD R4, R4, 0xffffffff ;  /* 0xffffffff04047836 */ /* 0x000fe20000000000 */
[----:B------:R-:W-:Y:S01]  /*5f10*/  UIADD3 UR4, UP0, UR22, 0xf0, URZ ;  /* 0x000000f016047890 */ /* 0x000fe2000ff1e03f */
[----:B------:R-:W-:Y:S01]  /*5f20*/  R2UR UR11, R18 ;  /* 0x00000000120b72ca */ /* 0x000fe200000e0000 */
[----:B------:R-:W-:Y:S01]  /*5f30*/  UIADD3 UR24, UP1, UR22, 0x1f0, URZ ;  /* 0x000001f016187890 */ /* 0x000fe2000ff3e03f */
[----:B------:R-:W-:Y:S01]  /*5f40*/  R2UR UR8, R21 ;  /* 0x00000000150872ca */ /* 0x000fe200000e0000 */
[----:B------:R-:W-:Y:S01]  /*5f50*/  UIADD3.X UR5, URZ, UR23, URZ, UP0, !UPT ;  /* 0x000000173f057290 */ /* 0x000fe200087fe43f */
[----:B------:R-:W-:Y:S01]  /*5f60*/  R2UR UR10, R20 ;  /* 0x00000000140a72ca */ /* 0x000fe200000e0000 */
[----:B------:R-:W-:Y:S01]  /*5f70*/  VIADD R6, R6, 0x1 ;  /* 0x0000000106067836 */ /* 0x000fe20000000000 */
[----:B------:R-:W-:Y:S01]  /*5f80*/  R2UR UR12, R8 ;  /* 0x00000000080c72ca */ /* 0x000fe200000e0000 */
[----:B------:R-:W-:Y:S01]  /*5f90*/  UIADD3.X UR25, URZ, UR23, URZ, UP1, !UPT ;  /* 0x000000173f197290 */ /* 0x000fe20008ffe43f */
[----:B------:R-:W-:Y:S01]  /*5fa0*/  R2UR UR19, R15 ;  /* 0x000000000f1372ca */ /* 0x000fe200000e0000 */
[----:B------:R-:W-:Y:S01]  /*5fb0*/  UMOV UR6, 0x0 ;  /* 0x0000000000067882 */ /* 0x000fe20000000000 */
[----:B------:R-:W-:Y:S01]  /*5fc0*/  ISETP.GT.AND P3, PT, R4, 0x1, PT ;  /* 0x000000010400780c */ /* 0x000fe20003f64270 */
[----:B------:R-:W-:Y:S01]  /*5fd0*/  UMOV UR7, 0x10000000 ;  /* 0x1000000000077882 */ /* 0x000fe20000000000 */
[----:B------:R-:W-:Y:S01]  /*5fe0*/  ISETP.NE.AND P1, PT, R6, 0x6, PT ;  /* 0x000000060600780c */ /* 0x000fe20003f25270 */
[----:B------:R-:W-:-:S02]  /*5ff0*/  VIADD R20, R20, 0x40 ;  /* 0x0000004014147836 */ /* 0x000fc40000000000 */
[----:B------:R-:W-:Y:S01]  /*6000*/  UIADD3 UR14, UR8, 0x180, URZ ;  /* 0x00000180080e7890 */ /* 0x000fe2000fffe03f */
[----:B------:R-:W-:Y:S01]  /*6010*/  SEL R14, RZ, 0x1, P1 ;  /* 0x00000001ff0e7807 */ /* 0x000fe20000800000 */
[----:B------:R-:W-:Y:S01]  /*6020*/  UIADD3 UR15, UR8, 0xc180, URZ ;  /* 0x0000c180080f7890 */ /* 0x000fe2000fffe03f */
[----:B------:R-:W-:Y:S02]  /*6030*/  SEL R6, R6, RZ, P1 ;  /* 0x000000ff06067207 */ /* 0x000fe40000800000 */
[----:B------:R-:W-:Y:S02]  /*6040*/  LOP3.LUT R5, R5, R14, RZ, 0x3c, !PT ;  /* 0x0000000e05057212 */ /* 0x000fe400078e3cff */
[----:B------:R-:W-:Y:S02]  /*6050*/  UMOV UR8, UR14 ;  /* 0x0000000e00087c82 */ /* 0x000fe40008000000 */
[----:B------:R0:W-:Y:S02]  /*6060*/  UTMALDG.3D [UR8], [UR4], desc[UR6] ;  /* 0x00000608040075b4 */ /* 0x0001e40008011000 */
[----:B0-----:R-:W-:Y:S01]  /*6070*/  UMOV UR8, UR15 ;  /* 0x0000000f00087c82 */ /* 0x001fe20008000000 */
[----:B------:R-:W-:-:S02]  /*6080*/  UMOV UR11, UR19 ;  /* 0x00000013000b7c82 */ /* 0x000fc40008000000 */
[----:B------:R0:W-:Y:S02]  /*6090*/  UTMALDG.3D [UR8], [UR24], desc[UR6] ;  /* 0x00000608180075b4 */ /* 0x0001e40008011000 */
[----:B0-----:R-:W-:Y:S05]  /*60a0*/  @P3 BRA `(.L_x_173) ;  /* 0xfffffffc00503947 */ /* 0x001fea000383ffff */
.L_x_169:
[----:B------:R-:W-:Y:S05]  /*60b0*/  BSYNC B1 ;  /* 0x0000000000017941 */ /* 0x000fea0003800000 */
.L_x_168:
[----:B------:R-:W-:Y:S01]  /*60c0*/  LOP3.LUT P3, RZ, R13, 0xff, RZ, 0xc0, !PT ;  /* 0x000000ff0dff7812 */ /* 0x000fe2000786c0ff */
[----:B------:R-:W-:Y:S01]  /*60d0*/  IMAD.IADD R12, R3, 0x1, R12 ;  /* 0x00000001030c7824 */ /* 0x000fe200078e020c */
[----:B------:R-:W-:Y:S01]  /*60e0*/  IADD3 R16, P4, R16, UR20, RZ ;  /* 0x0000001410107c10 */ /* 0x000fe2000ff9e0ff */
[----:B------:R-:W-:Y:S01]  /*60f0*/  ULDC.64 UR4, c[0x0][0x650] ;  /* 0x0001940000047ab9 */ /* 0x000fe20000000a00 */
[----:B------:R-:W-:Y:S01]  /*6100*/  BSSY B1, `(.L_x_174) ;  /* 0x000006a000017945 */ /* 0x000fe20003800000 */
[----:B------:R-:W-:Y:S01]  /*6110*/  IMAD.MOV.U32 R9, RZ, RZ, -0x1 ;  /* 0xffffffffff097424 */ /* 0x000fe200078e00ff */
[----:B------:R-:W-:Y:S01]  /*6120*/  ISETP.GT.U32.AND P1, PT, R12, 0x5, PT ;  /* 0x000000050c00780c */ /* 0x000fe20003f24070 */
[----:B------:R-:W-:Y:S01]  /*6130*/  IMAD.MOV.U32 R8, RZ, RZ, -0x1 ;  /* 0xffffffffff087424 */ /* 0x000fe200078e00ff */
[----:B------:R-:W-:Y:S02]  /*6140*/  IADD3.X R17, R17, UR13, RZ, P4, !PT ;  /* 0x0000000d11117c10 */ /* 0x000fe4000a7fe4ff */
[----:B------:R-:W-:-:S02]  /*6150*/  ISETP.LT.U32.AND P1, PT, R3, 0x6, P1 ;  /* 0x000000060300780c */ /* 0x000fc40000f21070 */
[----:B------:R-:W-:Y:S01]  /*6160*/  PRMT R13, RZ, 0x7610, R13 ;  /* 0x00007610ff0d7816 */ /* 0x000fe2000000000d */
[----:B------:R-:W0:Y:S01]  /*6170*/  @P3 S2R R5, SR_CgaCtaId ;  /* 0x0000000000053919 */ /* 0x000e220000008800 */
[----:B------:R-:W-:-:S04]  /*6180*/  @P3 MOV R4, 0x400 ;  /* 0x0000040000043802 */ /* 0x000fc80000000f00 */
[----:B0-----:R-:W-:Y:S01]  /*6190*/  @P3 LEA R6, R5, R4, 0x18 ;  /* 0x0000000405063211 */ /* 0x001fe200078ec0ff */
[----:B------:R-:W-:-:S03]  /*61a0*/  IMAD.WIDE.U32 R4, R12, -0x55555555, RZ ;  /* 0xaaaaaaab0c047825 */ /* 0x000fc600078e00ff */
[----:B------:R0:W-:Y:S01]  /*61b0*/  @P3 SYNCS.ARRIVE.TRANS64.A1T0 RZ, [R6+URZ+0x78], RZ ;  /* 0x000078ff06ff39a7 */ /* 0x0001e2000810003f */
[----:B------:R-:W-:Y:S02]  /*61c0*/  ISETP.GE.U32.AND P3, PT, R3, 0x6, PT ;  /* 0x000000060300780c */ /* 0x000fe40003f66070 */
[----:B------:R-:W-:Y:S02]  /*61d0*/  SHF.R.U32.HI R7, RZ, 0x2, R5 ;  /* 0x00000002ff077819 */ /* 0x000fe40000011605 */
[----:B------:R-:W-:Y:S02]  /*61e0*/  SEL R5, RZ, 0x1, !P1 ;  /* 0x00000001ff057807 */ /* 0x000fe40004800000 */
[----:B------:R-:W-:Y:S01]  /*61f0*/  ISETP.GE.U32.AND P1, PT, R16, UR4, PT ;  /* 0x0000000410007c0c */ /* 0x000fe2000bf26070 */
[----:B------:R-:W-:Y:S01]  /*6200*/  IMAD R12, R7, -0x6, R12 ;  /* 0xfffffffa070c7824 */ /* 0x000fe200078e020c */
[----:B------:R-:W-:Y:S02]  /*6210*/  LOP3.LUT R0, R0, R5, RZ, 0x3c, !PT ;  /* 0x0000000500007212 */ /* 0x000fe400078e3cff */
[----:B------:R-:W-:-:S02]  /*6220*/  ISETP.GE.U32.AND.EX P1, PT, R17, UR5, PT, P1 ;  /* 0x0000000511007c0c */ /* 0x000fc4000bf26110 */
[----:B------:R-:W-:Y:S02]  /*6230*/  PRMT R4, RZ, 0x7610, R4 ;  /* 0x00007610ff047816 */ /* 0x000fe40000000004 */
[----:B------:R-:W-:Y:S01]  /*6240*/  @P3 LOP3.LUT R0, R0, 0x1, R7, 0x78, !PT ;  /* 0x0000000100003812 */ /* 0x000fe200078e7807 */
[----:B------:R-:W-:-:S08]  /*6250*/  IMAD.MOV.U32 R7, RZ, RZ, -0x1 ;  /* 0xffffffffff077424 */ /* 0x000fd000078e00ff */
[----:B0-----:R-:W-:Y:S05]  /*6260*/  @P1 BRA `(.L_x_175) ;  /* 0x00000004004c1947 */ /* 0x001fea0003800000 */
[----:B------:R-:W-:Y:S01]  /*6270*/  ULDC.64 UR4, c[0x0][0x628] ;  /* 0x00018a0000047ab9 */ /* 0x000fe20000000a00 */
[----:B------:R-:W0:Y:S01]  /*6280*/  S2R R15, SR_CTAID.X ;  /* 0x00000000000f7919 */ /* 0x000e220000002500 */
[----:B------:R-:W-:Y:S01]  /*6290*/  ISETP.NE.U32.AND P1, PT, RZ, UR4, PT ;  /* 0x00000004ff007c0c */ /* 0x000fe2000bf25070 */
[----:B------:R-:W-:Y:S01]  /*62a0*/  ULDC UR7, c[0x0][0x630] ;  /* 0x00018c0000077ab9 */ /* 0x000fe20000000800 */
[----:B------:R-:W-:Y:S01]  /*62b0*/  IMAD.MOV.U32 R4, RZ, RZ, R16 ;  /* 0x000000ffff047224 */ /* 0x000fe200078e0010 */
[----:B------:R-:W1:Y:S01]  /*62c0*/  S2R R14, SR_CTAID.Y ;  /* 0x00000000000e7919 */ /* 0x000e620000002600 */
[----:B------:R-:W-:Y:S01]  /*62d0*/  ISETP.NE.AND.EX P1, PT, RZ, UR5, PT, P1 ;  /* 0x00000005ff007c0c */ /* 0x000fe2000bf25310 */
[----:B------:R-:W-:-:S12]  /*62e0*/  IMAD.MOV.U32 R5, RZ, RZ, R17 ;  /* 0x000000ffff057224 */ /* 0x000fd800078e0011 */
[----:B------:R-:W-:Y:S05]  /*62f0*/  @!P1 BRA `(.L_x_176) ;  /* 0x0000000000289947 */ /* 0x000fea0003800000 */
[----:B------:R-:W-:Y:S02]  /*6300*/  ULDC UR6, c[0x0][0x634] ;  /* 0x00018d0000067ab9 */ /* 0x000fe40000000800 */
[----:B------:R-:W-:-:S05]  /*6310*/  IADD3 R9, P1, R16, UR6, RZ ;  /* 0x0000000610097c10 */ /* 0x000fca000ff3e0ff */
[----:B------:R-:W-:-:S04]  /*6320*/  IMAD.X R21, RZ, RZ, R17, P1 ;  /* 0x000000ffff157224 */ /* 0x000fc800008e0611 */
[----:B------:R-:W-:-:S04]  /*6330*/  IMAD.WIDE.U32 R6, R21, UR4, RZ ;  /* 0x0000000415067c25 */ /* 0x000fc8000f8e00ff */
[----:B------:R-:W-:-:S04]  /*6340*/  IMAD.WIDE.U32 R6, P1, R9, UR5, R6 ;  /* 0x0000000509067c25 */ /* 0x000fc8000f820006 */
[----:B------:R-:W-:-:S04]  /*6350*/  IMAD.WIDE.U32 R8, R9, UR4, RZ ;  /* 0x0000000409087c25 */ /* 0x000fc8000f8e00ff */
[----:B------:R-:W-:Y:S01]  /*6360*/  IMAD.X R5, RZ, RZ, RZ, P1 ;  /* 0x000000ffff057224 */ /* 0x000fe200008e06ff */
[----:B------:R-:W-:Y:S01]  /*6370*/  IADD3 RZ, P1, R9, R6, RZ ;  /* 0x0000000609ff7210 */ /* 0x000fe20007f3e0ff */
[----:B------:R-:W-:-:S04]  /*6380*/  IMAD.MOV.U32 R4, RZ, RZ, R7 ;  /* 0x000000ffff047224 */ /* 0x000fc800078e0007 */
[----:B------:R-:W-:-:S08]  /*6390*/  IMAD.WIDE.U32.X R4, R21, UR5, R4, P1 ;  /* 0x0000000515047c25 */ /* 0x000fd000088e0404 */
.L_x_176:
[--C-:B------:R-:W-:Y:S01]  /*63a0*/  SHF.R.U64 R8, R4, UR7, R5.reuse ;  /* 0x0000000704087c19 */ /* 0x100fe20008001205 */
[----:B------:R-:W-:Y:S01]  /*63b0*/  ULDC.64 UR4, c[0x0][0x620] ;  /* 0x0001880000047ab9 */ /* 0x000fe20000000a00 */
[----:B------:R-:W-:Y:S01]  /*63c0*/  SHF.R.U32.HI R4, RZ, UR7, R5 ;  /* 0x00000007ff047c19 */ /* 0x000fe20008011605 */
[----:B------:R-:W2:Y:S01]  /*63d0*/  LDC R24, c[0x0][0x144] ;  /* 0x00005100ff187b82 */ /* 0x000ea20000000800 */
[----:B------:R-:W-:Y:S01]  /*63e0*/  IADD3 R7, P1, RZ, -R8, RZ ;  /* 0x80000008ff077210 */ /* 0x000fe20007f3e0ff */
[----:B------:R-:W-:Y:S01]  /*63f0*/  ULDC.64 UR8, c[0x0][0x640] ;  /* 0x0001900000087ab9 */ /* 0x000fe20000000a00 */
[----:B0-----:R-:W-:Y:S01]  /*6400*/  I2FP.F32.U32 R9, R15 ;  /* 0x0000000f00097245 */ /* 0x001fe20000201000 */
[----:B------:R-:W-:Y:S02]  /*6410*/  ULDC UR6, c[0x0][0x608] ;  /* 0x0001820000067ab9 */ /* 0x000fe40000000800 */
[----:B------:R-:W-:Y:S01]  /*6420*/  IMAD.X R4, RZ, RZ, ~R4, P1 ;  /* 0x000000ffff047224 */ /* 0x000fe200008e0e04 */
[----:B------:R-:W-:Y:S01]  /*6430*/  ISETP.NE.U32.AND P1, PT, RZ, UR8, PT ;  /* 0x00000008ff007c0c */ /* 0x000fe2000bf25070 */
[----:B------:R-:W0:Y:S02]  /*6440*/  LDC R21, c[0x0][0x148] ;  /* 0x00005200ff157b82 */ /* 0x000e240000000800 */
[----:B------:R-:W-:Y:S01]  /*6450*/  IMAD R6, R4, UR4, RZ ;  /* 0x0000000404067c24 */ /* 0x000fe2000f8e02ff */
[----:B------:R-:W-:Y:S01]  /*6460*/  ISETP.NE.AND.EX P1, PT, RZ, UR9, PT, P1 ;  /* 0x00000009ff007c0c */ /* 0x000fe2000bf25310 */
[----:B------:R-:W-:Y:S01]  /*6470*/  IMAD.WIDE.U32 R4, R7, UR4, R16 ;  /* 0x0000000407047c25 */ /* 0x000fe2000f8e0010 */
[----:B------:R-:W-:-:S03]  /*6480*/  ULDC UR4, c[0x0][0x150] ;  /* 0x0000540000047ab9 */ /* 0x000fc60000000800 */
[----:B------:R-:W-:Y:S02]  /*6490*/  IMAD R7, R7, UR5, R6 ;  /* 0x0000000507077c24 */ /* 0x000fe4000f8e0206 */
[----:B------:R-:W-:Y:S01]  /*64a0*/  FMUL R6, R9, UR4 ;  /* 0x0000000409067c20 */ /* 0x000fe20008400000 */
[----:B------:R-:W-:Y:S01]  /*64b0*/  ULDC UR4, c[0x0][0x618] ;  /* 0x0001860000047ab9 */ /* 0x000fe20000000800 */
[----:B------:R-:W-:Y:S01]  /*64c0*/  ULDC UR5, c[0x0][0x154] ;  /* 0x0000550000057ab9 */ /* 0x000fe20000000800 */
[----:B------:R-:W-:-:S03]  /*64d0*/  IMAD.IADD R5, R5, 0x1, R7 ;  /* 0x0000000105057824 */ /* 0x000fc600078e0207 */
[----:B------:R-:W3:Y:S02]  /*64e0*/  F2I.U32.TRUNC.NTZ R6, R6 ;  /* 0x0000000600067305 */ /* 0x000ee4000020f000 */
[----:B------:R-:W-:Y:S02]  /*64f0*/  SHF.R.U64 R9, R4, UR4, R5 ;  /* 0x0000000404097c19 */ /* 0x000fe40008001205 */
[----:B-1----:R-:W-:-:S05]  /*6500*/  I2FP.F32.U32 R4, R14 ;  /* 0x0000000e00047245 */ /* 0x002fca0000201000 */
[----:B------:R-:W-:Y:S01]  /*6510*/  FMUL R22, R4, UR5 ;  /* 0x0000000504167c20 */ /* 0x000fe20008400000 */
[----:B------:R-:W-:Y:S01]  /*6520*/  SHF.R.U32.HI R4, RZ, UR4, R5 ;  /* 0x00000004ff047c19 */ /* 0x000fe20008011605 */
[----:B------:R-:W-:-:S03]  /*6530*/  ULDC UR4, c[0x0][0x658] ;  /* 0x0001960000047ab9 */ /* 0x000fc60000000800 */
[--C-:B------:R-:W-:Y:S01]  /*6540*/  SHF.R.U64 R20, R9, UR6, R4.reuse ;  /* 0x0000000609147c19 */ /* 0x100fe20008001204 */
[----:B------:R-:W1:Y:S01]  /*6550*/  F2I.U32.TRUNC.NTZ R22, R22 ;  /* 0x0000001600167305 */ /* 0x000e62000020f000 */
[----:B------:R-:W-:Y:S01]  /*6560*/  SHF.R.U32.HI R5, RZ, UR6, R4 ;  /* 0x00000006ff057c19 */ /* 0x000fe20008011604 */
[----:B---3--:R-:W-:-:S03]  /*6570*/  IMAD.MOV R6, RZ, RZ, -R6 ;  /* 0x000000ffff067224 */ /* 0x008fc600078e0a06 */
[----:B------:R-:W-:Y:S01]  /*6580*/  SHF.R.U64 R18, R20, UR4, R5 ;  /* 0x0000000414127c19 */ /* 0x000fe20008001205 */
[----:B--2---:R-:W-:Y:S01]  /*6590*/  IMAD R15, R24, R6, R15 ;  /* 0x00000006180f7224 */ /* 0x004fe200078e020f */
[----:B------:R-:W-:-:S03]  /*65a0*/  SHF.R.U32.HI R23, RZ, UR4, R5 ;  /* 0x00000004ff177c19 */ /* 0x000fc60008011605 */
[----:B------:R-:W-:Y:S02]  /*65b0*/  IMAD.MOV.U32 R4, RZ, RZ, R18 ;  /* 0x000000ffff047224 */ /* 0x000fe400078e0012 */
[----:B------:R-:W-:Y:S01]  /*65c0*/  IMAD.MOV.U32 R5, RZ, RZ, R23 ;  /* 0x000000ffff057224 */ /* 0x000fe200078e0017 */
[----:B-1----:R-:W-:Y:S06]  /*65d0*/  @!P1 BRA `(.L_x_177) ;  /* 0x0000000000289947 */ /* 0x002fec0003800000 */
[----:B------:R-:W-:Y:S02]  /*65e0*/  ULDC UR4, c[0x0][0x64c] ;  /* 0x0001930000047ab9 */ /* 0x000fe40000000800 */
[----:B------:R-:W-:-:S05]  /*65f0*/  IADD3 R5, P1, R18, UR4, RZ ;  /* 0x0000000412057c10 */ /* 0x000fca000ff3e0ff */
[----:B------:R-:W-:-:S04]  /*6600*/  IMAD.X R23, RZ, RZ, R23, P1 ;  /* 0x000000ffff177224 */ /* 0x000fc800008e0617 */
[----:B------:R-:W-:-:S04]  /*6610*/  IMAD.WIDE.U32 R6, R23, UR8, RZ ;  /* 0x0000000817067c25 */ /* 0x000fc8000f8e00ff */
[----:B------:R-:W-:-:S04]  /*6620*/  IMAD.WIDE.U32 R6, P1, R5, UR9, R6 ;  /* 0x0000000905067c25 */ /* 0x000fc8000f820006 */
[----:B------:R-:W-:-:S04]  /*6630*/  IMAD.WIDE.U32 R4, R5, UR8, RZ ;  /* 0x0000000805047c25 */ /* 0x000fc8000f8e00ff */
[----:B------:R-:W-:Y:S01]  /*6640*/  IMAD.MOV.U32 R4, RZ, RZ, R7 ;  /* 0x000000ffff047224 */ /* 0x000fe200078e0007 */
[----:B------:R-:W-:Y:S01]  /*6650*/  IADD3 RZ, P3, R5, R6, RZ ;  /* 0x0000000605ff7210 */ /* 0x000fe20007f7e0ff */
[----:B------:R-:W-:-:S04]  /*6660*/  IMAD.X R5, RZ, RZ, RZ, P1 ;  /* 0x000000ffff057224 */ /* 0x000fc800008e06ff */
[----:B------:R-:W-:-:S08]  /*6670*/  IMAD.WIDE.U32.X R4, R23, UR9, R4, P3 ;  /* 0x0000000917047c25 */ /* 0x000fd000098e0404 */
.L_x_177:
[----:B------:R-:W-:Y:S01]  /*6680*/  ISETP.NE.AND P1, PT, R2, 0x1, PT ;  /* 0x000000010200780c */ /* 0x000fe20003f25270 */
[----:B------:R-:W-:Y:S01]  /*6690*/  ULDC UR4, c[0x0][0x648] ;  /* 0x0001920000047ab9 */ /* 0x000fe20000000800 */
[----:B------:R-:W-:Y:S01]  /*66a0*/  LOP3.LUT R20, R20, UR17, RZ, 0xc0, !PT ;  /* 0x0000001114147c12 */ /* 0x000fe2000f8ec0ff */
[----:B------:R-:W-:Y:S01]  /*66b0*/  IMAD.MOV R22, RZ, RZ, -R22 ;  /* 0x000000ffff167224 */ /* 0x000fe200078e0a16 */
[----:B------:R-:W-:Y:S01]  /*66c0*/  SHF.R.U64 R5, R4, UR4, R5 ;  /* 0x0000000404057c19 */ /* 0x000fe20008001205 */
[----:B------:R-:W-:Y:S01]  /*66d0*/  ULDC UR4, c[0x0][0x638] ;  /* 0x00018e0000047ab9 */ /* 0x000fe20000000800 */
[----:B------:R-:W-:Y:S01]  /*66e0*/  LOP3.LUT R9, R9, UR16, RZ, 0xc0, !PT ;  /* 0x0000001009097c12 */ /* 0x000fe2000f8ec0ff */
[----:B------:R-:W-:Y:S01]  /*66f0*/  ULDC UR5, c[0x0][0x610] ;  /* 0x0001840000057ab9 */ /* 0x000fe20000000800 */
[----:B------:R-:W-:Y:S02]  /*6700*/  IMAD.MOV.U32 R4, RZ, RZ, 0x1 ;  /* 0x00000001ff047424 */ /* 0x000fe400078e00ff */
[----:B------:R-:W-:-:S02]  /*6710*/  IMAD.MOV R7, RZ, RZ, -R5 ;  /* 0x000000ffff077224 */ /* 0x000fc400078e0a05 */
[----:B------:R-:W-:Y:S02]  /*6720*/  IMAD R20, R5, UR18, R20 ;  /* 0x0000001205147c24 */ /* 0x000fe4000f8e0214 */
[----:B0-----:R-:W-:Y:S02]  /*6730*/  @P1 IMAD R15, R21, R22, R14 ;  /* 0x00000016150f1224 */ /* 0x001fe400078e020e */
[----:B------:R-:W-:Y:S01]  /*6740*/  IMAD R18, R7, UR4, R18 ;  /* 0x0000000407127c24 */ /* 0x000fe2000f8e0212 */
[----:B------:R-:W-:Y:S01]  /*6750*/  ULDC UR4, c[0x0][0x600] ;  /* 0x0001800000047ab9 */ /* 0x000fe20000000800 */
[----:B------:R-:W-:Y:S02]  /*6760*/  IMAD R15, R20, UR5, R15 ;  /* 0x00000005140f7c24 */ /* 0x000fe4000f8e020f */
[----:B------:R-:W-:-:S05]  /*6770*/  IMAD R18, R18, UR4, R9 ;  /* 0x0000000412127c24 */ /* 0x000fca000f8e0209 */
[----:B------:R-:W-:Y:S02]  /*6780*/  SEL R9, R18, R15, !P1 ;  /* 0x0000000f12097207 */ /* 0x000fe40004800000 */
[----:B------:R-:W-:-:S07]  /*6790*/  SEL R7, R15, R18, !P1 ;  /* 0x000000120f077207 */ /* 0x000fce0004800000 */
.L_x_175:
[----:B------:R-:W-:Y:S05]  /*67a0*/  BSYNC B1 ;  /* 0x0000000000017941 */ /* 0x000fea0003800000 */
.L_x_174:
[----:B------:R-:W-:-:S13]  /*67b0*/  LOP3.LUT P1, RZ, R4, 0xff, RZ, 0xc0, !PT ;  /* 0x000000ff04ff7812 */ /* 0x000fda000782c0ff */
[----:B------:R-:W-:Y:S05]  /*67c0*/  @P1 BRA `(.L_x_178) ;  /* 0xfffffff400541947 */ /* 0x000fea000383ffff */
[----:B------:R-:W-:Y:S05]  /*67d0*/  BSYNC B0 ;  /* 0x0000000000007941 */ /* 0x000fea0003800000 */
.L_x_166:
[----:B------:R-:W-:-:S03]  /*67e0*/  UMOV UR4, 0xffffffff ;  /* 0xffffffff00047882 */ /* 0x000fc60000000000 */
[----:B------:R-:W-:Y:S05]  /*67f0*/  BRA.DIV UR4, `(.L_x_179) ;  /* 0x00000006045c7947 */ /* 0x000fea000b800000 */
[----:B------:R-:W-:-:S13]  /*6800*/  ELECT P6, URZ, PT ;  /* 0x00000000003f782f */ /* 0x000fda00038c0000 */
.L_x_195:
[----:B------:R-:W-:Y:S04]  /*6810*/  BSSY B0, `(.L_x_180) ;  /* 0x000003d000007945 */ /* 0x000fe80003800000 */
[----:B------:R-:W-:Y:S05]  /*6820*/  @!P6 BRA `(.L_x_181) ;  /* 0x0000000000ece947 */ /* 0x000fea0003800000 */
[----:B------:R-:W-:-:S04]  /*6830*/  LOP3.LUT R19, R19, 0x2, RZ, 0xfc, !PT ;  /* 0x0000000213137812 */ /* 0x000fc800078efcff */
[----:B------:R-:W-:-:S13]  /*6840*/  ISETP.NE.AND P0, PT, R19, 0x3, PT ;  /* 0x000000031300780c */ /* 0x000fda0003f05270 */
[----:B------:R-:W-:Y:S05]  /*6850*/  @!P0 BRA `(.L_x_182) ;  /* 0x0000000000048947 */ /* 0x000fea0003800000 */
[----:B------:R-:W-:Y:S01]  /*6860*/  BPT.TRAP 0x1 ;  /* 0x000000040000795c */ /* 0x000fe20000300000 */
.L_x_182:
[----:B------:R-:W0:Y:S01]  /*6870*/  S2R R3, SR_CgaCtaId ;  /* 0x0000000000037919 */ /* 0x000e220000008800 */
[----:B------:R-:W-:-:S04]  /*6880*/  MOV R2, 0x400 ;  /* 0x0000040000027802 */ /* 0x000fc80000000f00 */
[----:B0-----:R-:W-:Y:S02]  /*6890*/  LEA R3, R3, R2, 0x18 ;  /* 0x0000000203037211 */ /* 0x001fe400078ec0ff */
[----:B------:R-:W-:-:S03]  /*68a0*/  SHF.L.U32 R2, R0, 0x1f, RZ ;  /* 0x0000001f00027819 */ /* 0x000fc600000006ff */
[----:B------:R-:W-:-:S04]  /*68b0*/  VIADD R3, R3, 0x30 ;  /* 0x0000003003037836 */ /* 0x000fc80000000000 */
[C---:B------:R-:W-:Y:S02]  /*68c0*/  IMAD R7, R12.reuse, 0x8, R3 ;  /* 0x000000080c077824 */ /* 0x040fe400078e0203 */
[----:B------:R-:W-:Y:S02]  /*68d0*/  VIADD R12, R12, 0x1 ;  /* 0x000000010c0c7836 */ /* 0x000fe40000000000 */
[----:B------:R-:W0:Y:S03]  /*68e0*/  SYNCS.PHASECHK.TRANS64.TRYWAIT P0, [R7+URZ], R2 ;  /* 0x00000002070075a7 */ /* 0x000e26000800017f */
[----:B------:R-:W-:-:S04]  /*68f0*/  ISETP.NE.AND P1, PT, R12, 0x6, PT ;  /* 0x000000060c00780c */ /* 0x000fc80003f25270 */
[----:B------:R-:W-:Y:S02]  /*6900*/  SEL R5, RZ, 0x1, P1 ;  /* 0x00000001ff057807 */ /* 0x000fe40000800000 */
[----:B------:R-:W-:Y:S02]  /*6910*/  SEL R12, R12, RZ, P1 ;  /* 0x000000ff0c0c7207 */ /* 0x000fe40000800000 */
[----:B------:R-:W-:-:S03]  /*6920*/  LOP3.LUT R5, R0, R5, RZ, 0x3c, !PT ;  /* 0x0000000500057212 */ /* 0x000fc600078e3cff */
[----:B------:R-:W-:Y:S01]  /*6930*/  IMAD R9, R12, 0x8, R3 ;  /* 0x000000080c097824 */ /* 0x000fe200078e0203 */
[----:B------:R-:W-:Y:S01]  /*6940*/  SHF.L.U32 R4, R5, 0x1f, RZ ;  /* 0x0000001f05047819 */ /* 0x000fe200000006ff */
[----:B0-----:R-:W-:Y:S06]  /*6950*/  @!P0 BRA `(.L_x_183) ;  /* 0x0000000400248947 */ /* 0x001fec0003800000 */
.L_x_196:
[----:B------:R-:W1:Y:S01]  /*6960*/  SYNCS.PHASECHK.TRANS64.TRYWAIT P0, [R9+URZ], R4 ;  /* 0x00000004090075a7 */ /* 0x000e62000800017f */
[----:B------:R-:W-:-:S05]  /*6970*/  VIADD R0, R12, 0x1 ;  /* 0x000000010c007836 */ /* 0x000fca0000000000 */
[----:B------:R-:W-:-:S04]  /*6980*/  ISETP.NE.AND P1, PT, R0, 0x6, PT ;  /* 0x000000060000780c */ /* 0x000fc80003f25270 */
[----:B0-----:R-:W-:Y:S02]  /*6990*/  SEL R2, RZ, 0x1, P1 ;  /* 0x00000001ff027807 */ /* 0x001fe40000800000 */
[----:B------:R-:W-:Y:S02]  /*69a0*/  SEL R0, R0, RZ, P1 ;  /* 0x000000ff00007207 */ /* 0x000fe40000800000 */
[----:B------:R-:W-:-:S03]  /*69b0*/  LOP3.LUT R7, R5, R2, RZ, 0x3c, !PT ;  /* 0x0000000205077212 */ /* 0x000fc600078e3cff */
[----:B------:R-:W-:Y:S01]  /*69c0*/  IMAD R6, R0, 0x8, R3 ;  /* 0x0000000800067824 */ /* 0x000fe200078e0203 */
[----:B------:R-:W-:Y:S01]  /*69d0*/  SHF.L.U32 R5, R7, 0x1f, RZ ;  /* 0x0000001f07057819 */ /* 0x000fe200000006ff */
[----:B-1----:R-:W-:Y:S06]  /*69e0*/  @!P0 BRA `(.L_x_184) ;  /* 0x0000000400148947 */ /* 0x002fec0003800000 */
.L_x_197:
[----:B------:R-:W1:Y:S01]  /*69f0*/  SYNCS.PHASECHK.TRANS64.TRYWAIT P0, [R6+URZ], R5 ;  /* 0x00000005060075a7 */ /* 0x000e62000800017f */
[----:B------:R-:W-:-:S05]  /*6a00*/  VIADD R0, R0, 0x1 ;  /* 0x0000000100007836 */ /* 0x000fca0000000000 */
[----:B------:R-:W-:-:S04]  /*6a10*/  ISETP.NE.AND P1, PT, R0, 0x6, PT ;  /* 0x000000060000780c */ /* 0x000fc80003f25270 */
[----:B------:R-:W-:Y:S02]  /*6a20*/  SEL R2, RZ, 0x1, P1 ;  /* 0x00000001ff027807 */ /* 0x000fe40000800000 */
[----:B------:R-:W-:Y:S02]  /*6a30*/  SEL R0, R0, RZ, P1 ;  /* 0x000000ff00007207 */ /* 0x000fe40000800000 */
[----:B------:R-:W-:-:S03]  /*6a40*/  LOP3.LUT R7, R7, R2, RZ, 0x3c, !PT ;  /* 0x0000000207077212 */ /* 0x000fc600078e3cff */
[----:B0-----:R-:W-:Y:S01]  /*6a50*/  IMAD R9, R0, 0x8, R3 ;  /* 0x0000000800097824 */ /* 0x001fe200078e0203 */
[----:B------:R-:W-:Y:S01]  /*6a60*/  SHF.L.U32 R4, R7, 0x1f, RZ ;  /* 0x0000001f07047819 */ /* 0x000fe200000006ff */
[----:B-1----:R-:W-:Y:S06]  /*6a70*/  @!P0 BRA `(.L_x_185) ;  /* 0x0000000400048947 */ /* 0x002fec0003800000 */
.L_x_198:
        /* <DEDUP_REMOVED lines=9> */
.L_x_199:
[----:B------:R-:W1:Y:S01]  /*6b10*/  SYNCS.PHASECHK.TRANS64.TRYWAIT P0, [R6+URZ], R5 ;  /* 0x00000005060075a7 */ /* 0x000e62000800017f */
[----:B------:R-:W-:-:S05]  /*6b20*/  VIADD R0, R0, 0x1 ;  /* 0x0000000100007836 */ /* 0x000fca0000000000 */
[----:B------:R-:W-:-:S04]  /*6b30*/  ISETP.NE.AND P1, PT, R0, 0x6, PT ;  /* 0x000000060000780c */ /* 0x000fc80003f25270 */
[----:B------:R-:W-:Y:S02]  /*6b40*/  SEL R2, RZ, 0x1, P1 ;  /* 0x00000001ff027807 */ /* 0x000fe40000800000 */
[----:B------:R-:W-:Y:S02]  /*6b50*/  SEL R0, R0, RZ, P1 ;  /* 0x000000ff00007207 */ /* 0x000fe40000800000 */
[----:B------:R-:W-:Y:S01]  /*6b60*/  LOP3.LUT R2, R7, R2, RZ, 0x3c, !PT ;  /* 0x0000000207027212 */ /* 0x000fe200078e3cff */
[----:B-1----:R-:W-:Y:S06]  /*6b70*/  @!P0 BRA `(.L_x_187) ;  /* 0x0000000000ec8947 */ /* 0x002fec0003800000 */
.L_x_200:
[----:B------:R-:W-:Y:S01]  /*6b80*/  IMAD R3, R0, 0x8, R3 ;  /* 0x0000000800037824 */ /* 0x000fe200078e0203 */
[----:B------:R-:W-:-:S07]  /*6b90*/  SHF.L.U32 R0, R2, 0x1f, RZ ;  /* 0x0000001f02007819 */ /* 0x000fce00000006ff */
.L_x_188:
[----:B--2---:R2:W3:Y:S02]  /*6ba0*/  SYNCS.PHASECHK.TRANS64.TRYWAIT P0, [R3+URZ], R0 ;  /* 0x00000000030075a7 */ /* 0x0044e4000800017f */
[----:B---3--:R-:W-:Y:S05]  /*6bb0*/  @!P0 NANOSLEEP.SYNCS 0x989680 ;  /* 0x009896800000895d */ /* 0x008fea0003900000 */
[----:B------:R-:W3:Y:S02]  /*6bc0*/  @!P0 SYNCS.PHASECHK.TRANS64 P0, [R3+URZ], R0 ;  /* 0x00000000030085a7 */ /* 0x000ee4000800007f */
[----:B---3--:R-:W-:Y:S05]  /*6bd0*/  @!P0 BRA `(.L_x_188) ;  /* 0xfffffffc00f08947 */ /* 0x008fea000383ffff */
.L_x_181:
[----:B------:R-:W-:Y:S05]  /*6be0*/  BSYNC B0 ;  /* 0x0000000000007941 */ /* 0x000fea0003800000 */
.L_x_180:
[----:B------:R-:W-:Y:S05]  /*6bf0*/  EXIT ;  /* 0x000000000000794d */ /* 0x000fea0003800000 */
.L_x_17:
[----:B---3--:R3:W4:Y:S02]  /*6c00*/  SYNCS.PHASECHK.TRANS64.TRYWAIT P1, [R3+URZ], R0 ;  /* 0x00000000030075a7 */ /* 0x008724000802017f */
[----:B----4-:R-:W-:Y:S05]  /*6c10*/  @!P1 NANOSLEEP.SYNCS 0x989680 ;  /* 0x009896800000995d */ /* 0x010fea0003900000 */
[----:B------:R-:W4:Y:S02]  /*6c20*/  @!P1 SYNCS.PHASECHK.TRANS64 P1, [R3+URZ], R0 ;  /* 0x00000000030095a7 */ /* 0x000f24000802007f */
[----:B----4-:R-:W-:Y:S05]  /*6c30*/  @!P1 BRA `(.L_x_17) ;  /* 0xfffffffc00f09947 */ /* 0x010fea000383ffff */
[----:B------:R-:W-:Y:S05]  /*6c40*/  BRA `(.L_x_16) ;  /* 0xffffffa400907947 */ /* 0x000fea000383ffff */
.L_x_22:
[----:B-1----:R1:W2:Y:S02]  /*6c50*/  SYNCS.PHASECHK.TRANS64.TRYWAIT P1, [R5+URZ], R4 ;  /* 0x00000004050075a7 */ /* 0x0022a4000802017f */
[----:B--2---:R-:W-:Y:S05]  /*6c60*/  @!P1 NANOSLEEP.SYNCS 0x989680 ;  /* 0x009896800000995d */ /* 0x004fea0003900000 */
[----:B------:R-:W2:Y:S02]  /*6c70*/  @!P1 SYNCS.PHASECHK.TRANS64 P1, [R5+URZ], R4 ;  /* 0x00000004050095a7 */ /* 0x000ea4000802007f */
[----:B--2---:R-:W-:Y:S05]  /*6c80*/  @!P1 BRA `(.L_x_22) ;  /* 0xfffffffc00f09947 */ /* 0x004fea000383ffff */
[----:B------:R-:W-:Y:S05]  /*6c90*/  BRA `(.L_x_21) ;  /* 0xffffffa800407947 */ /* 0x000fea000383ffff */
.L_x_167:
[----:B------:R-:W-:Y:S01]  /*6ca0*/  BSSY B1, `(.L_x_189) ;  /* 0x0000006000017945 */ /* 0x000fe20003800000 */
[----:B------:R-:W-:-:S07]  /*6cb0*/  IMAD.MOV.U32 R15, RZ, RZ, -0x1 ;  /* 0xffffffffff0f7424 */ /* 0x000fce00078e00ff */
[----:B------:R-:W-:Y:S05]  /*6cc0*/  WARPSYNC.COLLECTIVE R15, `(.L_x_190) ;  /* 0x000000000f0c7348 */ /* 0x000fea0003c00000 */
[----:B------:R-:W-:Y:S02]  /*6cd0*/  ELECT P6, UR62, PT ;  /* 0x00000000003e782f */ /* 0x000fe400038c0000 */
[----:B------:R-:W-:Y:S01]  /*6ce0*/  MOV R14, UR62 ;  /* 0x0000003e000e7c02 */ /* 0x000fe20008000f00 */
[----:B------:R-:W-:Y:S10]  /*6cf0*/  ENDCOLLECTIVE ;  /* 0x000000000000791b */ /* 0x000ff40003800000 */
.L_x_190:
[----:B------:R-:W-:Y:S05]  /*6d00*/  BSYNC B1 ;  /* 0x0000000000017941 */ /* 0x000fea0003800000 */
.L_x_189:
[----:B------:R-:W-:Y:S05]  /*6d10*/  BRA `(.L_x_191) ;  /* 0xfffffff0000c7947 */ /* 0x000fea000383ffff */
.L_x_170:
[----:B0-----:R0:W1:Y:S02]  /*6d20*/  SYNCS.PHASECHK.TRANS64.TRYWAIT P1, [R14+URZ+0x30], R7 ;  /* 0x000030070e0075a7 */ /* 0x001064000802017f */
[----:B-1----:R-:W-:Y:S05]  /*6d30*/  @!P1 NANOSLEEP.SYNCS 0x989680 ;  /* 0x009896800000995d */ /* 0x002fea0003900000 */
[----:B------:R-:W1:Y:S02]  /*6d40*/  @!P1 SYNCS.PHASECHK.TRANS64 P1, [R14+URZ+0x30], R7 ;  /* 0x000030070e0095a7 */ /* 0x000e64000802007f */
[----:B-1----:R-:W-:Y:S05]  /*6d50*/  @!P1 BRA `(.L_x_170) ;  /* 0xfffffffc00f09947 */ /* 0x002fea000383ffff */
[----:B------:R-:W-:Y:S05]  /*6d60*/  BRA `(.L_x_192) ;  /* 0xfffffff000407947 */ /* 0x000fea000383ffff */
.L_x_179:
[----:B------:R-:W-:Y:S01]  /*6d70*/  BSSY B0, `(.L_x_193) ;  /* 0x0000006000007945 */ /* 0x000fe20003800000 */
[----:B------:R-:W-:-:S07]  /*6d80*/  IMAD.MOV.U32 R15, RZ, RZ, -0x1 ;  /* 0xffffffffff0f7424 */ /* 0x000fce00078e00ff */
[----:B------:R-:W-:Y:S05]  /*6d90*/  WARPSYNC.COLLECTIVE R15, `(.L_x_194) ;  /* 0x000000000f0c7348 */ /* 0x000fea0003c00000 */
[----:B------:R-:W-:Y:S02]  /*6da0*/  ELECT P6, UR62, PT ;  /* 0x00000000003e782f */ /* 0x000fe400038c0000 */
[----:B------:R-:W-:Y:S01]  /*6db0*/  MOV R14, UR62 ;  /* 0x0000003e000e7c02 */ /* 0x000fe20008000f00 */
[----:B------:R-:W-:Y:S10]  /*6dc0*/  ENDCOLLECTIVE ;  /* 0x000000000000791b */ /* 0x000ff40003800000 */
.L_x_194:
[----:B------:R-:W-:Y:S05]  /*6dd0*/  BSYNC B0 ;  /* 0x0000000000007941 */ /* 0x000fea0003800000 */
.L_x_193:
[----:B------:R-:W-:Y:S05]  /*6de0*/  BRA `(.L_x_195) ;  /* 0xfffffff800887947 */ /* 0x000fea000383ffff */
.L_x_183:
[----:B0-----:R0:W1:Y:S02]  /*6df0*/  SYNCS.PHASECHK.TRANS64.TRYWAIT P0, [R7+URZ], R2 ;  /* 0x00000002070075a7 */ /* 0x001064000800017f */
[----:B-1----:R-:W-:Y:S05]  /*6e00*/  @!P0 NANOSLEEP.SYNCS 0x989680 ;  /* 0x009896800000895d */ /* 0x002fea0003900000 */
[----:B------:R-:W1:Y:S02]  /*6e10*/  @!P0 SYNCS.PHASECHK.TRANS64 P0, [R7+URZ], R2 ;  /* 0x00000002070085a7 */ /* 0x000e64000800007f */
[----:B-1----:R-:W-:Y:S05]  /*6e20*/  @!P0 BRA `(.L_x_183) ;  /* 0xfffffffc00f08947 */ /* 0x002fea000383ffff */
[----:B------:R-:W-:Y:S05]  /*6e30*/  BRA `(.L_x_196) ;  /* 0xfffffff800c87947 */ /* 0x000fea000383ffff */
.L_x_184:
[----:B0-----:R0:W1:Y:S02]  /*6e40*/  SYNCS.PHASECHK.TRANS64.TRYWAIT P0, [R9+URZ], R4 ;  /* 0x00000004090075a7 */ /* 0x001064000800017f */
[----:B-1----:R-:W-:Y:S05]  /*6e50*/  @!P0 NANOSLEEP.SYNCS 0x989680 ;  /* 0x009896800000895d */ /* 0x002fea0003900000 */
[----:B------:R-:W1:Y:S02]  /*6e60*/  @!P0 SYNCS.PHASECHK.TRANS64 P0, [R9+URZ], R4 ;  /* 0x00000004090085a7 */ /* 0x000e64000800007f */
[----:B-1----:R-:W-:Y:S05]  /*6e70*/  @!P0 BRA `(.L_x_184) ;  /* 0xfffffffc00f08947 */ /* 0x002fea000383ffff */
[----:B------:R-:W-:Y:S05]  /*6e80*/  BRA `(.L_x_197) ;  /* 0xfffffff800d87947 */ /* 0x000fea000383ffff */
.L_x_185:
[----:B0-----:R0:W1:Y:S02]  /*6e90*/  SYNCS.PHASECHK.TRANS64.TRYWAIT P0, [R6+URZ], R5 ;  /* 0x00000005060075a7 */ /* 0x001064000800017f */
[----:B-1----:R-:W-:Y:S05]  /*6ea0*/  @!P0 NANOSLEEP.SYNCS 0x989680 ;  /* 0x009896800000895d */ /* 0x002fea0003900000 */
[----:B------:R-:W1:Y:S02]  /*6eb0*/  @!P0 SYNCS.PHASECHK.TRANS64 P0, [R6+URZ], R5 ;  /* 0x00000005060085a7 */ /* 0x000e64000800007f */
[----:B-1----:R-:W-:Y:S05]  /*6ec0*/  @!P0 BRA `(.L_x_185) ;  /* 0xfffffffc00f08947 */ /* 0x002fea000383ffff */
[----:B------:R-:W-:Y:S05]  /*6ed0*/  BRA `(.L_x_198) ;  /* 0xfffffff800e87947 */ /* 0x000fea000383ffff */
.L_x_186:
[----:B0-----:R0:W1:Y:S02]  /*6ee0*/  SYNCS.PHASECHK.TRANS64.TRYWAIT P0, [R9+URZ], R4 ;  /* 0x00000004090075a7 */ /* 0x001064000800017f */
[----:B-1----:R-:W-:Y:S05]  /*6ef0*/  @!P0 NANOSLEEP.SYNCS 0x989680 ;  /* 0x009896800000895d */ /* 0x002fea0003900000 */
[----:B------:R-:W1:Y:S02]  /*6f00*/  @!P0 SYNCS.PHASECHK.TRANS64 P0, [R9+URZ], R4 ;  /* 0x00000004090085a7 */ /* 0x000e64000800007f */
[----:B-1----:R-:W-:Y:S05]  /*6f10*/  @!P0 BRA `(.L_x_186) ;  /* 0xfffffffc00f08947 */ /* 0x002fea000383ffff */
[----:B------:R-:W-:Y:S05]  /*6f20*/  BRA `(.L_x_199) ;  /* 0xfffffff800f87947 */ /* 0x000fea000383ffff */
.L_x_187:
[----:B-1----:R1:W2:Y:S02]  /*6f30*/  SYNCS.PHASECHK.TRANS64.TRYWAIT P0, [R6+URZ], R5 ;  /* 0x00000005060075a7 */ /* 0x0022a4000800017f */
[----:B--2---:R-:W-:Y:S05]  /*6f40*/  @!P0 NANOSLEEP.SYNCS 0x989680 ;  /* 0x009896800000895d */ /* 0x004fea0003900000 */
[----:B------:R-:W2:Y:S02]  /*6f50*/  @!P0 SYNCS.PHASECHK.TRANS64 P0, [R6+URZ], R5 ;  /* 0x00000005060085a7 */ /* 0x000ea4000800007f */
[----:B--2---:R-:W-:Y:S05]  /*6f60*/  @!P0 BRA `(.L_x_187) ;  /* 0xfffffffc00f08947 */ /* 0x004fea000383ffff */
[----:B------:R-:W-:Y:S05]  /*6f70*/  BRA `(.L_x_200) ;  /* 0xfffffffc00007947 */ /* 0x000fea000383ffff */
.L_x_201:
[----:B------:R-:W-:-:S00]  /*6f80*/  BRA `(.L_x_201) ;  /* 0xfffffffc00fc7947 */ /* 0x000fc0000383ffff */
[----:B------:R-:W-:-:S00]  /*6f90*/  NOP ;  /* 0x0000000000007918 */ /* 0x000fc00000000000 */
        /* <DEDUP_REMOVED lines=14> */
.L_x_202:


//--------------------- .nv.global.init           --------------------------
	.section	.nv.global.init,"aw",@progbits
.nv.global.init:
	.type		$str$22,@object
	.size		$str$22,($str$23 - $str$22)
$str$22:
        /*0000*/ 	.byte	0x6b, 0x5f, 0x74, 0x69, 0x6c, 0x65, 0x5f, 0x63, 0x6f, 0x75, 0x6e, 0x74, 0x20, 0x3e, 0x3d, 0x20
        /*0010*/ 	.byte	0x31, 0x00
	.type		$str$23,@object
	.size		$str$23,(__unnamed_1 - $str$23)
$str$23:
        /*0012*/ 	.byte	0x2f, 0x74, 0x6d, 0x70, 0x2f, 0x63, 0x75, 0x74, 0x6c, 0x61, 0x73, 0x73, 0x5f, 0x73, 0x77, 0x65
        /*0022*/ 	.byte	0x65, 0x70, 0x5f, 0x73, 0x72, 0x63, 0x2f, 0x69, 0x6e, 0x63, 0x6c, 0x75, 0x64, 0x65, 0x2f, 0x63
        /*0032*/ 	.byte	0x75, 0x74, 0x6c, 0x61, 0x73, 0x73, 0x2f, 0x67, 0x65, 0x6d, 0x6d, 0x2f, 0x63, 0x6f, 0x6c, 0x6c
        /*0042*/ 	.byte	0x65, 0x63, 0x74, 0x69, 0x76, 0x65, 0x2f, 0x73, 0x6d, 0x39, 0x30, 0x5f, 0x6d, 0x6d, 0x61, 0x5f
        /*0052*/ 	.byte	0x74, 0x6d, 0x61, 0x5f, 0x67, 0x6d, 0x6d, 0x61, 0x5f, 0x73, 0x73, 0x5f, 0x77, 0x61, 0x72, 0x70
        /*0062*/ 	.byte	0x73, 0x70, 0x65, 0x63, 0x69, 0x61, 0x6c, 0x69, 0x7a, 0x65, 0x64, 0x2e, 0x68, 0x70, 0x70, 0x00
	.type		__unnamed_1,@object
	.size		__unnamed_1,(.L_0 - __unnamed_1)
__unnamed_1:
        /*0072*/ 	.byte	0x76, 0x6f, 0x69, 0x64, 0x20, 0x63, 0x75, 0x74, 0x6c, 0x61, 0x73, 0x73, 0x3a, 0x3a, 0x67, 0x65
        /* <DEDUP_REMOVED lines=171> */
        /*0b32*/ 	.byte	0x75, 0x74, 0x65, 0x3a, 0x3a, 0x69, 0x64, 0x65, 0x6e, 0x74, 0x69, 0x74, 0x79, 0x5d, 0x00
.L_0:


//--------------------- .nv.shared._ZN7cutlass13device_kernelINS_4gemm6kernel13GemmUniversalIN4cute5tupleIJiiiiEEENS1_10collective13CollectiveMmaINS1_34MainloopSm90TmaGmmaWarpSpecializedILi6ENS5_IJNS4_1CILi1EEESB_SB_EEENS1_35KernelTmaWarpSpecializedCooperativeEEENS5_IJNSA_ILi128EEESF_NSA_ILi64EEEEEEaNS5_IJlSB_lEEEaSI_NS4_8TiledMMAINS4_8MMA_AtomIJNS4_4SM904GMMA27MMA_64x128x32_S32S8S8_SS_TNEEEENS4_6LayoutINS5_IJNSA_ILi2EEESB_SB_EEENS5_IJSB_NSA_ILi0EEESS_EEEEENS5_IJNS4_10UnderscoreESV_SV_EEEEENS4_13SM90_TMA_LOADENS4_14ComposedLayoutINS4_7SwizzleILi2ELi4ELi3EEENS4_18smem_ptr_flag_bitsILi8EEENSP_INS5_IJNSA_ILi8EEESG_EEENS5_IJSG_SB_EEEEEEEvNS4_8identityESY_S18_vS19_EENS_8epilogue10collective6detail29Sm90TmaWarpSpecializedAdapterINS1C_15DefaultEpilogueIaSI_SI_NS1B_6thread17LinearCombinationIaLi1EiiLNS1G_9ScaleType4KindE0ELNS_15FloatRoundStyleE2EaEENS1_15EpilogueDefaultEEEEEvvEEEEvNT_6ParamsE --------------------------
	.section	.nv.shared._ZN7cutlass13device_kernelINS_4gemm6kernel13GemmUniversalIN4cute5tupleIJiiiiEEENS1_10collective13CollectiveMmaINS1_34MainloopSm90TmaGmmaWarpSpecializedILi6ENS5_IJNS4_1CILi1EEESB_SB_EEENS1_35KernelTmaWarpSpecializedCooperativeEEENS5_IJNSA_ILi128EEESF_NSA_ILi64EEEEEEaNS5_IJlSB_lEEEaSI_NS4_8TiledMMAINS4_8MMA_AtomIJNS4_4SM904GMMA27MMA_64x128x32_S32S8S8_SS_TNEEEENS4_6LayoutINS5_IJNSA_ILi2EEESB_SB_EEENS5_IJSB_NSA_ILi0EEESS_EEEEENS5_IJNS4_10UnderscoreESV_SV_EEEEENS4_13SM90_TMA_LOADENS4_14ComposedLayoutINS4_7SwizzleILi2ELi4ELi3EEENS4_18smem_ptr_flag_bitsILi8EEENSP_INS5_IJNSA_ILi8EEESG_EEENS5_IJSG_SB_EEEEEEEvNS4_8identityESY_S18_vS19_EENS_8epilogue10collective6detail29Sm90TmaWarpSpecializedAdapterINS1C_15DefaultEpilogueIaSI_SI_NS1B_6thread17LinearCombinationIaLi1EiiLNS1G_9ScaleType4KindE0ELNS_15FloatRoundStyleE2EaEENS1_15EpilogueDefaultEEEEEvvEEEEvNT_6ParamsE,"aw",@nobits
	.sectionflags	@""
	.align	16
	.zero		1024


//--------------------- .nv.shared.reserved.0     --------------------------
	.section	.nv.shared.reserved.0,"aw",@nobits
	.weak		__nv_reservedSMEM_offset_0_alias
	.size		__nv_reservedSMEM_offset_0_alias, 0, 0
	.other		__nv_reservedSMEM_offset_0_alias,@"STO_CUDA_RESERVED_SHARED STV_DEFAULT"
__nv_reservedSMEM_offset_0_alias:
	.zero		0


//--------------------- .nv.global                --------------------------
	.section	.nv.global,"aw",@nobits
.nv.global:
	.type		_ZN40_INTERNAL_354774a8_4_k_cu_77b723c0_306824cute1_E,@object
	.size		_ZN40_INTERNAL_354774a8_4_k_cu_77b723c0_306824cute1_E,(_ZN40_INTERNAL_354774a8_4_k_cu_77b723c0_306824cuda3std3__45__cpo6cbeginE - _ZN40_INTERNAL_354774a8_4_k_cu_77b723c0_306824cute1_E)
_ZN40_INTERNAL_354774a8_4_k_cu_77b723c0_306824cute1_E:
	.zero		1
	.type		_ZN40_INTERNAL_354774a8_4_k_cu_77b723c0_306824cuda3std3__45__cpo6cbeginE,@object
	.size		_ZN40_INTERNAL_354774a8_4_k_cu_77b723c0_306824cuda3std3__45__cpo6cbeginE,(_ZN40_INTERNAL_354774a8_4_k_cu_77b723c0_306824cuda3std3__48in_placeE - _ZN40_INTERNAL_354774a8_4_k_cu_77b723c0_306824cuda3std3__45__cpo6cbeginE)
_ZN40_INTERNAL_354774a8_4_k_cu_77b723c0_306824cuda3std3__45__cpo6cbeginE:
	.zero		1
	.type		_ZN40_INTERNAL_354774a8_4_k_cu_77b723c0_306824cuda3std3__48in_placeE,@object
	.size		_ZN40_INTERNAL_354774a8_4_k_cu_77b723c0_306824cuda3std3__48in_placeE,(_ZN40_INTERNAL_354774a8_4_k_cu_77b723c0_306824cuda3std6ranges3__45__cpo9iter_moveE - _ZN40_INTERNAL_354774a8_4_k_cu_77b723c0_306824cuda3std3__48in_placeE)
_ZN40_INTERNAL_354774a8_4_k_cu_77b723c0_306824cuda3std3__48in_placeE:
	.zero		1
	.type		_ZN40_INTERNAL_354774a8_4_k_cu_77b723c0_306824cuda3std6ranges3__45__cpo9iter_moveE,@object
	.size		_ZN40_INTERNAL_354774a8_4_k_cu_77b723c0_306824cuda3std6ranges3__45__cpo9iter_moveE,(_ZN40_INTERNAL_354774a8_4_k_cu_77b723c0_306824cuda3std3__45__cpo5beginE - _ZN40_INTERNAL_354774a8_4_k_cu_77b723c0_306824cuda3std6ranges3__45__cpo9iter_moveE)
_ZN40_INTERNAL_354774a8_4_k_cu_77b723c0_306824cuda3std6ranges3__45__cpo9iter_moveE:
	.zero		1
	.type		_ZN40_INTERNAL_354774a8_4_k_cu_77b723c0_306824cuda3std3__45__cpo5beginE,@object
	.size		_ZN40_INTERNAL_354774a8_4_k_cu_77b723c0_306824cuda3std3__45__cpo5beginE,(_ZN40_INTERNAL_354774a8_4_k_cu_77b723c0_306824cuda3std3__442_GLOBAL__N__354774a8_4_k_cu_77b723c0_306826ignoreE - _ZN40_INTERNAL_354774a8_4_k_cu_77b723c0_306824cuda3std3__45__cpo5beginE)
_ZN40_INTERNAL_354774a8_4_k_cu_77b723c0_306824cuda3std3__45__cpo5beginE:
	.zero		1
	.type		_ZN40_INTERNAL_354774a8_4_k_cu_77b723c0_306824cuda3std3__442_GLOBAL__N__354774a8_4_k_cu_77b723c0_306826ignoreE,@object
	.size		_ZN40_INTERNAL_354774a8_4_k_cu_77b723c0_306824cuda3std3__442_GLOBAL__N__354774a8_4_k_cu_77b723c0_306826ignoreE,(_ZN40_INTERNAL_354774a8_4_k_cu_77b723c0_306824cute7productE - _ZN40_INTERNAL_354774a8_4_k_cu_77b723c0_306824cuda3std3__442_GLOBAL__N__354774a8_4_k_cu_77b723c0_306826ignoreE)
_ZN40_INTERNAL_354774a8_4_k_cu_77b723c0_306824cuda3std3__442_GLOBAL__N__354774a8_4_k_cu_77b723c0_306826ignoreE:
	.zero		1
	.type		_ZN40_INTERNAL_354774a8_4_k_cu_77b723c0_306824cute7productE,@object
	.size		_ZN40_INTERNAL_354774a8_4_k_cu_77b723c0_306824cute7productE,(_ZN40_INTERNAL_354774a8_4_k_cu_77b723c0_306824cuda3std3__45__cpo3endE - _ZN40_INTERNAL_354774a8_4_k_cu_77b723c0_306824cute7productE)
_ZN40_INTERNAL_354774a8_4_k_cu_77b723c0_306824cute7productE:
	.zero		1
	.type		_ZN40_INTERNAL_354774a8_4_k_cu_77b723c0_306824cuda3std3__45__cpo3endE,@object
	.size		_ZN40_INTERNAL_354774a8_4_k_cu_77b723c0_306824cuda3std3__45__cpo3endE,(_ZN40_INTERNAL_354774a8_4_k_cu_77b723c0_306824cuda3std3__419piecewise_constructE - _ZN40_INTERNAL_354774a8_4_k_cu_77b723c0_306824cuda3std3__45__cpo3endE)
_ZN40_INTERNAL_354774a8_4_k_cu_77b723c0_306824cuda3std3__45__cpo3endE:
	.zero		1
	.type		_ZN40_INTERNAL_354774a8_4_k_cu_77b723c0_306824cuda3std3__419piecewise_constructE,@object
	.size		_ZN40_INTERNAL_354774a8_4_k_cu_77b723c0_306824cuda3std3__419piecewise_constructE,(_ZN40_INTERNAL_354774a8_4_k_cu_77b723c0_306824cuda3std3__45__cpo4cendE - _ZN40_INTERNAL_354774a8_4_k_cu_77b723c0_306824cuda3std3__419piecewise_constructE)
_ZN40_INTERNAL_354774a8_4_k_cu_77b723c0_306824cuda3std3__419piecewise_constructE:
	.zero		1
	.type		_ZN40_INTERNAL_354774a8_4_k_cu_77b723c0_306824cuda3std3__45__cpo4cendE,@object
	.size		_ZN40_INTERNAL_354774a8_4_k_cu_77b723c0_306824cuda3std3__45__cpo4cendE,(_ZN40_INTERNAL_354774a8_4_k_cu_77b723c0_306824cuda3std6ranges3__45__cpo4swapE - _ZN40_INTERNAL_354774a8_4_k_cu_77b723c0_306824cuda3std3__45__cpo4cendE)
_ZN40_INTERNAL_354774a8_4_k_cu_77b723c0_306824cuda3std3__45__cpo4cendE:
	.zero		1
	.type		_ZN40_INTERNAL_354774a8_4_k_cu_77b723c0_306824cuda3std6ranges3__45__cpo4swapE,@object
	.size		_ZN40_INTERNAL_354774a8_4_k_cu_77b723c0_306824cuda3std6ranges3__45__cpo4swapE,(.L_8 - _ZN40_INTERNAL_354774a8_4_k_cu_77b723c0_306824cuda3std6ranges3__45__cpo4swapE)
_ZN40_INTERNAL_354774a8_4_k_cu_77b723c0_306824cuda3std6ranges3__45__cpo4swapE:
	.zero		1
.L_8:


//--------------------- .nv.constant0._ZN7cutlass13device_kernelINS_4gemm6kernel13GemmUniversalIN4cute5tupleIJiiiiEEENS1_10collective13CollectiveMmaINS1_34MainloopSm90TmaGmmaWarpSpecializedILi6ENS5_IJNS4_1CILi1EEESB_SB_EEENS1_35KernelTmaWarpSpecializedCooperativeEEENS5_IJNSA_ILi128EEESF_NSA_ILi64EEEEEEaNS5_IJlSB_lEEEaSI_NS4_8TiledMMAINS4_8MMA_AtomIJNS4_4SM904GMMA27MMA_64x128x32_S32S8S8_SS_TNEEEENS4_6LayoutINS5_IJNSA_ILi2EEESB_SB_EEENS5_IJSB_NSA_ILi0EEESS_EEEEENS5_IJNS4_10UnderscoreESV_SV_EEEEENS4_13SM90_TMA_LOADENS4_14ComposedLayoutINS4_7SwizzleILi2ELi4ELi3EEENS4_18smem_ptr_flag_bitsILi8EEENSP_INS5_IJNSA_ILi8EEESG_EEENS5_IJSG_SB_EEEEEEEvNS4_8identityESY_S18_vS19_EENS_8epilogue10collective6detail29Sm90TmaWarpSpecializedAdapterINS1C_15DefaultEpilogueIaSI_SI_NS1B_6thread17LinearCombinationIaLi1EiiLNS1G_9ScaleType4KindE0ELNS_15FloatRoundStyleE2EaEENS1_15EpilogueDefaultEEEEEvvEEEEvNT_6ParamsE --------------------------
	.section	.nv.constant0._ZN7cutlass13device_kernelINS_4gemm6kernel13GemmUniversalIN4cute5tupleIJiiiiEEENS1_10collective13CollectiveMmaINS1_34MainloopSm90TmaGmmaWarpSpecializedILi6ENS5_IJNS4_1CILi1EEESB_SB_EEENS1_35KernelTmaWarpSpecializedCooperativeEEENS5_IJNSA_ILi128EEESF_NSA_ILi64EEEEEEaNS5_IJlSB_lEEEaSI_NS4_8TiledMMAINS4_8MMA_AtomIJNS4_4SM904GMMA27MMA_64x128x32_S32S8S8_SS_TNEEEENS4_6LayoutINS5_IJNSA_ILi2EEESB_SB_EEENS5_IJSB_NSA_ILi0EEESS_EEEEENS5_IJNS4_10UnderscoreESV_SV_EEEEENS4_13SM90_TMA_LOADENS4_14ComposedLayoutINS4_7SwizzleILi2ELi4ELi3EEENS4_18smem_ptr_flag_bitsILi8EEENSP_INS5_IJNSA_ILi8EEESG_EEENS5_IJSG_SB_EEEEEEEvNS4_8identityESY_S18_vS19_EENS_8epilogue10collective6detail29Sm90TmaWarpSpecializedAdapterINS1C_15DefaultEpilogueIaSI_SI_NS1B_6thread17LinearCombinationIaLi1EiiLNS1G_9ScaleType4KindE0ELNS_15FloatRoundStyleE2EaEENS1_15EpilogueDefaultEEEEEvvEEEEvNT_6ParamsE,"a",@progbits
	.sectionflags	@""
	.align	4
.nv.constant0._ZN7cutlass13device_kernelINS_4gemm6kernel13GemmUniversalIN4cute5tupleIJiiiiEEENS1_10collective13CollectiveMmaINS1_34MainloopSm90TmaGmmaWarpSpecializedILi6ENS5_IJNS4_1CILi1EEESB_SB_EEENS1_35KernelTmaWarpSpecializedCooperativeEEENS5_IJNSA_ILi128EEESF_NSA_ILi64EEEEEEaNS5_IJlSB_lEEEaSI_NS4_8TiledMMAINS4_8MMA_AtomIJNS4_4SM904GMMA27MMA_64x128x32_S32S8S8_SS_TNEEEENS4_6LayoutINS5_IJNSA_ILi2EEESB_SB_EEENS5_IJSB_NSA_ILi0EEESS_EEEEENS5_IJNS4_10UnderscoreESV_SV_EEEEENS4_13SM90_TMA_LOADENS4_14ComposedLayoutINS4_7SwizzleILi2ELi4ELi3EEENS4_18smem_ptr_flag_bitsILi8EEENSP_INS5_IJNSA_ILi8EEESG_EEENS5_IJSG_SB_EEEEEEEvNS4_8identityESY_S18_vS19_EENS_8epilogue10collective6detail29Sm90TmaWarpSpecializedAdapterINS1C_15DefaultEpilogueIaSI_SI_NS1B_6thread17LinearCombinationIaLi1EiiLNS1G_9ScaleType4KindE0ELNS_15FloatRoundStyleE2EaEENS1_15EpilogueDefaultEEEEEvvEEEEvNT_6ParamsE:
	.zero		1664


//--------------------- SYMBOLS --------------------------

	.type		.nv.reservedSmem.offset0,@object
	.size		.nv.reservedSmem.offset0,0x4
	.type		__assertfail,@function
